	.headerflags	@"EF_CUDA_TEXMODE_UNIFIED EF_CUDA_64BIT_ADDRESS EF_CUDA_ACCELERATORS EF_CUDA_SM90 EF_CUDA_VIRTUAL_SM(EF_CUDA_SM90)"
	.elftype	@"ET_EXEC"


//--------------------- .nv.info                  --------------------------
	.section	.nv.info,"",@"SHT_CUDA_INFO"
	.align	4


	//----- nvinfo : EIATTR_REGCOUNT
	.align		4
        /*0000*/ 	.byte	0x04, 0x2f
        /*0002*/ 	.short	(.L_5 - .L_4)
	.align		4
.L_4:
        /*0004*/ 	.word	index@(triton_)
        /*0008*/ 	.word	0x00000030


	//----- nvinfo : EIATTR_MIN_STACK_SIZE
	.align		4
.L_5:
        /*000c*/ 	.byte	0x04, 0x12
        /*000e*/ 	.short	(.L_7 - .L_6)
	.align		4
.L_6:
        /*0010*/ 	.word	index@($triton_$__internal_trig_reduction_slowpathd)
        /*0014*/ 	.word	0x00000030


	//----- nvinfo : EIATTR_FRAME_SIZE
	.align		4
.L_7:
        /*0018*/ 	.byte	0x04, 0x11
        /*001a*/ 	.short	(.L_9 - .L_8)
	.align		4
.L_8:
        /*001c*/ 	.word	index@($triton_$__internal_trig_reduction_slowpathd)
        /*0020*/ 	.word	0x00000030


	//----- nvinfo : EIATTR_MIN_STACK_SIZE
	.align		4
.L_9:
        /*0024*/ 	.byte	0x04, 0x12
        /*0026*/ 	.short	(.L_11 - .L_10)
	.align		4
.L_10:
        /*0028*/ 	.word	index@($triton_$__internal_accurate_pow)
        /*002c*/ 	.word	0x00000030


	//----- nvinfo : EIATTR_FRAME_SIZE
	.align		4
.L_11:
        /*0030*/ 	.byte	0x04, 0x11
        /*0032*/ 	.short	(.L_13 - .L_12)
	.align		4
.L_12:
        /*0034*/ 	.word	index@($triton_$__internal_accurate_pow)
        /*0038*/ 	.word	0x00000030


	//----- nvinfo : EIATTR_MIN_STACK_SIZE
	.align		4
.L_13:
        /*003c*/ 	.byte	0x04, 0x12
        /*003e*/ 	.short	(.L_15 - .L_14)
	.align		4
.L_14:
        /*0040*/ 	.word	index@($__internal_0_$__cuda_sm20_div_rn_f64_full)
        /*0044*/ 	.word	0x00000030


	//----- nvinfo : EIATTR_FRAME_SIZE
	.align		4
.L_15:
        /*0048*/ 	.byte	0x04, 0x11
        /*004a*/ 	.short	(.L_17 - .L_16)
	.align		4
.L_16:
        /*004c*/ 	.word	index@($__internal_0_$__cuda_sm20_div_rn_f64_full)
        /*0050*/ 	.word	0x00000030


	//----- nvinfo : EIATTR_MIN_STACK_SIZE
	.align		4
.L_17:
        /*0054*/ 	.byte	0x04, 0x12
        /*0056*/ 	.short	(.L_19 - .L_18)
	.align		4
.L_18:
        /*0058*/ 	.word	index@(triton_)
        /*005c*/ 	.word	0x00000030


	//----- nvinfo : EIATTR_FRAME_SIZE
	.align		4
.L_19:
        /*0060*/ 	.byte	0x04, 0x11
        /*0062*/ 	.short	(.L_21 - .L_20)
	.align		4
.L_20:
        /*0064*/ 	.word	index@(triton_)
        /*0068*/ 	.word	0x00000030


	//----- nvinfo : EIATTR_MIN_STACK_SIZE
	.align		4
.L_21:
        /*006c*/ 	.byte	0x04, 0x12
        /*006e*/ 	.short	(.L_23 - .L_22)
	.align		4
.L_22:
        /*0070*/ 	.word	index@(triton_)
        /*0074*/ 	.word	0x00000030
.L_23:


//--------------------- .nv.info.triton_          --------------------------
	.section	.nv.info.triton_,"",@"SHT_CUDA_INFO"
	.sectionflags	@""
	.align	4


	//----- nvinfo : EIATTR_CUDA_API_VERSION
	.align		4
        /*0000*/ 	.byte	0x04, 0x37
        /*0002*/ 	.short	(.L_25 - .L_24)
.L_24:
        /*0004*/ 	.word	0x0000007c


	//----- nvinfo : EIATTR_KPARAM_INFO
	.align		4
.L_25:
        /*0008*/ 	.byte	0x04, 0x17
        /*000a*/ 	.short	(.L_27 - .L_26)
.L_26:
        /*000c*/ 	.word	0x00000000
        /*0010*/ 	.short	0x0006
        /*0012*/ 	.short	0x0028
        /*0014*/ 	.byte	0x00, 0xf0, 0x11, 0x00


	//----- nvinfo : EIATTR_KPARAM_INFO
	.align		4
.L_27:
        /*0018*/ 	.byte	0x04, 0x17
        /*001a*/ 	.short	(.L_29 - .L_28)
.L_28:
        /*001c*/ 	.word	0x00000000
        /*0020*/ 	.short	0x0005
        /*0022*/ 	.short	0x0024
        /*0024*/ 	.byte	0x00, 0xf0, 0x11, 0x00


	//----- nvinfo : EIATTR_KPARAM_INFO
	.align		4
.L_29:
        /*0028*/ 	.byte	0x04, 0x17
        /*002a*/ 	.short	(.L_31 - .L_30)
.L_30:
        /*002c*/ 	.word	0x00000000
        /*0030*/ 	.short	0x0004
        /*0032*/ 	.short	0x0020
        /*0034*/ 	.byte	0x00, 0xf0, 0x11, 0x00


	//----- nvinfo : EIATTR_KPARAM_INFO
	.align		4
.L_31:
        /*0038*/ 	.byte	0x04, 0x17
        /*003a*/ 	.short	(.L_33 - .L_32)
.L_32:
        /*003c*/ 	.word	0x00000000
        /*0040*/ 	.short	0x0003
        /*0042*/ 	.short	0x0018
        /*0044*/ 	.byte	0x00, 0xf0, 0x21, 0x00


	//----- nvinfo : EIATTR_KPARAM_INFO
	.align		4
.L_33:
        /*0048*/ 	.byte	0x04, 0x17
        /*004a*/ 	.short	(.L_35 - .L_34)
.L_34:
        /*004c*/ 	.word	0x00000000
        /*0050*/ 	.short	0x0002
        /*0052*/ 	.short	0x0010
        /*0054*/ 	.byte	0x00, 0xf0, 0x21, 0x00


	//----- nvinfo : EIATTR_KPARAM_INFO
	.align		4
.L_35:
        /*0058*/ 	.byte	0x04, 0x17
        /*005a*/ 	.short	(.L_37 - .L_36)
.L_36:
        /*005c*/ 	.word	0x00000000
        /*0060*/ 	.short	0x0001
        /*0062*/ 	.short	0x0008
        /*0064*/ 	.byte	0x00, 0xf0, 0x21, 0x00


	//----- nvinfo : EIATTR_KPARAM_INFO
	.align		4
.L_37:
        /*0068*/ 	.byte	0x04, 0x17
        /*006a*/ 	.short	(.L_39 - .L_38)
.L_38:
        /*006c*/ 	.word	0x00000000
        /*0070*/ 	.short	0x0000
        /*0072*/ 	.short	0x0000
        /*0074*/ 	.byte	0x00, 0xf0, 0x21, 0x00


	//----- nvinfo : EIATTR_SPARSE_MMA_MASK
	.align		4
.L_39:
        /*0078*/ 	.byte	0x03, 0x50
        /*007a*/ 	.short	0x8000


	//----- nvinfo : EIATTR_MAXREG_COUNT
	.align		4
        /*007c*/ 	.byte	0x03, 0x1b
        /*007e*/ 	.short	0x00ff


	//----- nvinfo : EIATTR_EXIT_INSTR_OFFSETS
	.align		4
        /*0080*/ 	.byte	0x04, 0x1c
        /*0082*/ 	.short	(.L_41 - .L_40)


	//   ....[0]....
.L_40:
        /*0084*/ 	.word	0x00002350


	//   ....[1]....
        /*0088*/ 	.word	0x00002390


	//----- nvinfo : EIATTR_MAX_THREADS
	.align		4
.L_41:
        /*008c*/ 	.byte	0x04, 0x05
        /*008e*/ 	.short	(.L_43 - .L_42)
.L_42:
        /*0090*/ 	.word	0x00000100
        /*0094*/ 	.word	0x00000001
        /*0098*/ 	.word	0x00000001


	//----- nvinfo : EIATTR_CRS_STACK_SIZE
	.align		4
.L_43:
        /*009c*/ 	.byte	0x04, 0x1e
        /*009e*/ 	.short	(.L_45 - .L_44)
.L_44:
        /*00a0*/ 	.word	0x00000000


	//----- nvinfo : EIATTR_CBANK_PARAM_SIZE
	.align		4
.L_45:
        /*00a4*/ 	.byte	0x03, 0x19
        /*00a6*/ 	.short	0x002c


	//----- nvinfo : EIATTR_PARAM_CBANK
	.align		4
        /*00a8*/ 	.byte	0x04, 0x0a
        /*00aa*/ 	.short	(.L_47 - .L_46)
	.align		4
.L_46:
        /*00ac*/ 	.word	index@(.nv.constant0.triton_)
        /*00b0*/ 	.short	0x0210
        /*00b2*/ 	.short	0x002c


	//----- nvinfo : EIATTR_SW_WAR
	.align		4
.L_47:
        /*00b4*/ 	.byte	0x04, 0x36
        /*00b6*/ 	.short	(.L_49 - .L_48)
.L_48:
        /*00b8*/ 	.word	0x00000008
.L_49:


//--------------------- .nv.callgraph             --------------------------
	.section	.nv.callgraph,"",@"SHT_CUDA_CALLGRAPH"
	.align	4
	.sectionentsize	8
	.align		4
        /*0000*/ 	.word	0x00000000
	.align		4
        /*0004*/ 	.word	0xffffffff
	.align		4
        /*0008*/ 	.word	0x00000000
	.align		4
        /*000c*/ 	.word	0xfffffffe
	.align		4
        /*0010*/ 	.word	0x00000000
	.align		4
        /*0014*/ 	.word	0xfffffffd
	.align		4
        /*0018*/ 	.word	0x00000000
	.align		4
        /*001c*/ 	.word	0xfffffffc


//--------------------- .nv.constant4             --------------------------
	.section	.nv.constant4,"a",@progbits
	.align	8
	.align		8
.nv.constant4:
        /*0000*/ 	.dword	_$_str
	.align		8
        /*0008*/ 	.dword	_$_str_$_1
	.align		8
        /*0010*/ 	.dword	__cudart_i2opi_d
	.align		8
        /*0018*/ 	.dword	__cudart_sin_cos_coeffs


//--------------------- .text.triton_             --------------------------
	.section	.text.triton_,"ax",@progbits
	.align	128
        .global         triton_
        .type           triton_,@function
        .size           triton_,(.L_x_54 - triton_)
        .other          triton_,@"STO_CUDA_ENTRY STV_DEFAULT"
triton_:
.text.triton_:
[----:B------:R-:W0:Y:S01]  /*0000*/  LDC R1, c[0x0][0x28] ;  /* 0x00000a00ff017b82 */ /* 0x000e220000000800 */
[----:B------:R-:W1:Y:S07]  /*0010*/  S2R R42, SR_TID.X ;  /* 0x00000000002a7919 */ /* 0x000e6e0000002100 */
[----:B------:R-:W2:Y:S01]  /*0020*/  LDC.64 R10, c[0x0][0x210] ;  /* 0x00008400ff0a7b82 */ /* 0x000ea20000000a00 */
[----:B------:R-:W-:Y:S01]  /*0030*/  ULDC UR8, c[0x0][0x230] ;  /* 0x00008c0000087ab9 */ /* 0x000fe20000000800 */
[----:B------:R-:W-:Y:S01]  /*0040*/  IMAD.MOV.U32 R4, RZ, RZ, RZ ;  /* 0x000000ffff047224 */ /* 0x000fe200078e00ff */
[----:B------:R-:W3:Y:S01]  /*0050*/  S2R R43, SR_CTAID.X ;  /* 0x00000000002b7919 */ /* 0x000ee20000002500 */
[----:B------:R-:W-:Y:S01]  /*0060*/  ULDC UR4, c[0x0][0x238] ;  /* 0x00008e0000047ab9 */ /* 0x000fe20000000800 */
[----:B------:R-:W-:Y:S01]  /*0070*/  ULDC.64 UR6, c[0x0][0x208] ;  /* 0x0000820000067ab9 */ /* 0x000fe20000000a00 */
[----:B0-----:R-:W-:-:S02]  /*0080*/  VIADD R1, R1, 0xffffffd0 ;  /* 0xffffffd001017836 */ /* 0x001fc40000000000 */
[----:B------:R-:W0:Y:S01]  /*0090*/  LDC.64 R14, c[0x0][0x218] ;  /* 0x00008600ff0e7b82 */ /* 0x000e220000000a00 */
[----:B-1----:R-:W-:-:S05]  /*00a0*/  LOP3.LUT R42, R42, 0xff, RZ, 0xc0, !PT ;  /* 0x000000ff2a2a7812 */ /* 0x002fca00078ec0ff */
[----:B---3--:R-:W-:Y:S02]  /*00b0*/  IMAD R43, R43, 0x200, R42 ;  /* 0x000002002b2b7824 */ /* 0x008fe400078e022a */
[----:B------:R-:W-:Y:S02]  /*00c0*/  IMAD.MOV.U32 R42, RZ, RZ, RZ ;  /* 0x000000ffff2a7224 */ /* 0x000fe400078e00ff */
[C---:B------:R-:W-:Y:S02]  /*00d0*/  VIADD R5, R43.reuse, 0x100 ;  /* 0x000001002b057836 */ /* 0x040fe40000000000 */
[C---:B------:R-:W-:Y:S01]  /*00e0*/  IMAD.HI R3, R43.reuse, -0x6db6db6d, R42 ;  /* 0x924924932b037827 */ /* 0x040fe200078e022a */
[----:B------:R-:W-:Y:S02]  /*00f0*/  ISETP.GE.AND P1, PT, R43, UR4, PT ;  /* 0x000000042b007c0c */ /* 0x000fe4000bf26270 */
[C---:B------:R-:W-:Y:S01]  /*0100*/  ISETP.GE.AND P0, PT, R5.reuse, UR4, PT ;  /* 0x0000000405007c0c */ /* 0x040fe2000bf06270 */
[----:B------:R-:W-:Y:S01]  /*0110*/  IMAD.HI R2, R5, -0x6db6db6d, R4 ;  /* 0x9249249305027827 */ /* 0x000fe200078e0204 */
[----:B------:R-:W-:-:S02]  /*0120*/  SHF.R.U32.HI R0, RZ, 0x1f, R3 ;  /* 0x0000001fff007819 */ /* 0x000fc40000011603 */
[----:B------:R-:W-:Y:S02]  /*0130*/  PRMT R4, RZ, 0x7610, R4 ;  /* 0x00007610ff047816 */ /* 0x000fe40000000004 */
[----:B------:R-:W-:Y:S02]  /*0140*/  LEA.HI.SX32 R3, R3, R0, 0x1b ;  /* 0x0000000003037211 */ /* 0x000fe400078fdaff */
[----:B------:R-:W-:Y:S02]  /*0150*/  SHF.R.U32.HI R7, RZ, 0x1f, R2 ;  /* 0x0000001fff077819 */ /* 0x000fe40000011602 */
[C---:B------:R-:W-:Y:S01]  /*0160*/  ISETP.GE.AND P2, PT, R3.reuse, UR8, PT ;  /* 0x0000000803007c0c */ /* 0x040fe2000bf46270 */
[----:B------:R-:W-:Y:S01]  /*0170*/  IMAD R9, R3, 0x3, RZ ;  /* 0x0000000303097824 */ /* 0x000fe200078e02ff */
[----:B------:R-:W-:Y:S02]  /*0180*/  LEA.HI.SX32 R2, R2, R7, 0x1b ;  /* 0x0000000702027211 */ /* 0x000fe400078fdaff */
[----:B------:R-:W-:Y:S01]  /*0190*/  ISETP.LT.AND P6, PT, R43, UR4, !P2 ;  /* 0x000000042b007c0c */ /* 0x000fe2000d7c1270 */
[----:B--2---:R-:W-:Y:S01]  /*01a0*/  IMAD.WIDE R6, R9, 0x2, R10 ;  /* 0x0000000209067825 */ /* 0x004fe200078e020a */
[----:B------:R-:W-:-:S03]  /*01b0*/  ISETP.LT.AND P5, PT, R2, UR8, !P0 ;  /* 0x0000000802007c0c */ /* 0x000fc6000c7a1270 */
[----:B------:R-:W-:Y:S02]  /*01c0*/  IMAD.MOV.U32 R12, RZ, RZ, 0x2 ;  /* 0x00000002ff0c7424 */ /* 0x000fe400078e00ff */
[C---:B------:R-:W-:Y:S01]  /*01d0*/  VIADD R8, R3.reuse, -UR8 ;  /* 0x8000000803087c36 */ /* 0x040fe20008000000 */
[----:B------:R-:W-:Y:S01]  /*01e0*/  ISETP.GE.AND P3, PT, R3, UR8, !P1 ;  /* 0x0000000803007c0c */ /* 0x000fe2000cf66270 */
[C---:B------:R-:W-:Y:S01]  /*01f0*/  IMAD R9, R2.reuse, 0x3, RZ ;  /* 0x0000000302097824 */ /* 0x040fe200078e02ff */
[C---:B------:R-:W-:Y:S02]  /*0200*/  ISETP.GE.AND P4, PT, R2.reuse, UR8, !P0 ;  /* 0x0000000802007c0c */ /* 0x040fe4000c786270 */
[----:B------:R-:W-:Y:S01]  /*0210*/  PRMT R0, RZ, 0x7610, R0 ;  /* 0x00007610ff007816 */ /* 0x000fe20000000000 */
[----:B------:R1:W2:Y:S01]  /*0220*/  @P6 LDG.E.EL.U16 R4, desc[UR6][R6.64+0x4] ;  /* 0x0000040606046981 */ /* 0x0002a2000c2e1500 */
[----:B------:R-:W-:Y:S01]  /*0230*/  IMAD.WIDE R10, R9, 0x2, R10 ;  /* 0x00000002090a7825 */ /* 0x000fe200078e020a */
[----:B------:R-:W-:Y:S01]  /*0240*/  UMOV UR10, 0x92492492 ;  /* 0x92492492000a7882 */ /* 0x000fe20000000000 */
[----:B------:R-:W-:Y:S01]  /*0250*/  UMOV UR11, 0x3f924924 ;  /* 0x3f924924000b7882 */ /* 0x000fe20000000000 */
[----:B------:R-:W-:Y:S01]  /*0260*/  ULDC UR4, c[0x0][0x234] ;  /* 0x00008d0000047ab9 */ /* 0x000fe20000000800 */
[----:B------:R-:W-:Y:S01]  /*0270*/  VIADD R9, R2, -UR8 ;  /* 0x8000000802097c36 */ /* 0x000fe20008000000 */
[----:B------:R3:W4:Y:S01]  /*0280*/  @P5 LDG.E.EL.U16 R0, desc[UR6][R10.64+0x4] ;  /* 0x000004060a005981 */ /* 0x000722000c2e1500 */
[----:B------:R-:W-:-:S02]  /*0290*/  IMAD R13, R8, 0x3, R12 ;  /* 0x00000003080d7824 */ /* 0x000fc400078e020c */
[----:B------:R-:W-:Y:S02]  /*02a0*/  IMAD R9, R9, 0x3, R12 ;  /* 0x0000000309097824 */ /* 0x000fe400078e020c */
[----:B0-----:R-:W-:Y:S01]  /*02b0*/  IMAD.WIDE R12, R13, 0x2, R14 ;  /* 0x000000020d0c7825 */ /* 0x001fe200078e020e */
[----:B------:R-:W-:-:S03]  /*02c0*/  PRMT R8, RZ, 0x7610, R8 ;  /* 0x00007610ff087816 */ /* 0x000fc60000000008 */
[----:B------:R-:W-:Y:S01]  /*02d0*/  IMAD.WIDE R14, R9, 0x2, R14 ;  /* 0x00000002090e7825 */ /* 0x000fe200078e020e */
[----:B------:R-:W-:-:S04]  /*02e0*/  PRMT R9, RZ, 0x7610, R9 ;  /* 0x00007610ff097816 */ /* 0x000fc80000000009 */
[----:B------:R-:W5:Y:S04]  /*02f0*/  @P4 LDG.E.EL.U16 R8, desc[UR6][R14.64] ;  /* 0x000000060e084981 */ /* 0x000f68000c2e1500 */
[----:B------:R0:W5:Y:S01]  /*0300*/  @P3 LDG.E.EL.U16 R9, desc[UR6][R12.64] ;  /* 0x000000060c093981 */ /* 0x000162000c2e1500 */
[----:B------:R-:W-:-:S05]  /*0310*/  IMAD R42, R3, -0x38, R43 ;  /* 0xffffffc8032a7824 */ /* 0x000fca00078e022b */
[----:B-1----:R-:W-:-:S04]  /*0320*/  LOP3.LUT R7, R42, 0x80, RZ, 0xc0, !PT ;  /* 0x000000802a077812 */ /* 0x002fc800078ec0ff */
[----:B------:R-:W-:-:S04]  /*0330*/  LEA.HI R7, R7, R42, RZ, 0x19 ;  /* 0x0000002a07077211 */ /* 0x000fc800078fc8ff */
[----:B------:R-:W-:-:S04]  /*0340*/  PRMT R6, R7, 0x8880, RZ ;  /* 0x0000888007067816 */ /* 0x000fc800000000ff */
[----:B------:R-:W-:-:S04]  /*0350*/  SHF.R.S32.HI R6, RZ, 0x1, R6 ;  /* 0x00000001ff067819 */ /* 0x000fc80000011406 */
[----:B---3--:R-:W-:Y:S01]  /*0360*/  PRMT R10, R6, 0x9910, RZ ;  /* 0x00009910060a7816 */ /* 0x008fe200000000ff */
[----:B------:R-:W-:-:S04]  /*0370*/  IMAD R41, R2, -0x38, R5 ;  /* 0xffffffc802297824 */ /* 0x000fc800078e0205 */
[----:B------:R-:W-:Y:S01]  /*0380*/  IMAD.SHL.U32 R5, R10, 0x2, RZ ;  /* 0x000000020a057824 */ /* 0x000fe200078e00ff */
[----:B------:R-:W-:-:S03]  /*0390*/  LOP3.LUT R10, R41, 0x80, RZ, 0xc0, !PT ;  /* 0x00000080290a7812 */ /* 0x000fc600078ec0ff */
[----:B------:R-:W1:Y:S01]  /*03a0*/  I2F.F64 R28, R5 ;  /* 0x00000005001c7312 */ /* 0x000e620000201c00 */
[----:B------:R-:W-:-:S04]  /*03b0*/  LEA.HI R10, R10, R41, RZ, 0x19 ;  /* 0x000000290a0a7211 */ /* 0x000fc800078fc8ff */
[----:B0-----:R-:W-:Y:S01]  /*03c0*/  PRMT R12, R10, 0x8880, RZ ;  /* 0x000088800a0c7816 */ /* 0x001fe200000000ff */
[----:B-1----:R-:W-:Y:S02]  /*03d0*/  DMUL R28, R28, UR10 ;  /* 0x0000000a1c1c7c28 */ /* 0x002fe40008000000 */
[----:B------:R-:W0:Y:S01]  /*03e0*/  I2F.F64 R6, UR4 ;  /* 0x0000000400067d12 */ /* 0x000e220008201c00 */
[----:B------:R-:W-:Y:S01]  /*03f0*/  ULDC UR4, c[0x0][0x20] ;  /* 0x0000080000047ab9 */ /* 0x000fe20000000800 */
[----:B------:R-:W-:Y:S01]  /*0400*/  ULDC UR5, c[0x0][0x24] ;  /* 0x0000090000057ab9 */ /* 0x000fe20000000800 */
[----:B------:R-:W-:Y:S01]  /*0410*/  BSSY B0, `(.L_x_0) ;  /* 0x000001b000007945 */ /* 0x000fe20003800000 */
[----:B------:R-:W-:-:S04]  /*0420*/  MOV R30, 0x5c0 ;  /* 0x000005c0001e7802 */ /* 0x000fc80000000f00 */
[----:B------:R-:W-:Y:S02]  /*0430*/  IMAD.MOV.U32 R35, RZ, RZ, R28 ;  /* 0x000000ffff237224 */ /* 0x000fe400078e001c */
[----:B------:R-:W-:Y:S01]  /*0440*/  IMAD.MOV.U32 R34, RZ, RZ, R29 ;  /* 0x000000ffff227224 */ /* 0x000fe200078e001d */
[----:B0-----:R-:W-:Y:S01]  /*0450*/  DADD R10, -RZ, |R6| ;  /* 0x00000000ff0a7229 */ /* 0x001fe20000000506 */
[----:B--2---:R-:W-:Y:S02]  /*0460*/  SEL R37, R4, RZ, P6 ;  /* 0x000000ff04257207 */ /* 0x004fe40003000000 */
[----:B------:R-:W-:-:S04]  /*0470*/  SHF.R.S32.HI R4, RZ, 0x1, R12 ;  /* 0x00000001ff047819 */ /* 0x000fc8000001140c */
[----:B------:R-:W-:Y:S02]  /*0480*/  PRMT R32, R4, 0x9910, RZ ;  /* 0x0000991004207816 */ /* 0x000fe400000000ff */
[----:B------:R-:W-:-:S03]  /*0490*/  SHF.R.U32.HI R4, RZ, 0x14, R29 ;  /* 0x00000014ff047819 */ /* 0x000fc6000001161d */
[----:B------:R-:W-:Y:S01]  /*04a0*/  IMAD.SHL.U32 R32, R32, 0x2, RZ ;  /* 0x0000000220207824 */ /* 0x000fe200078e00ff */
[----:B------:R-:W-:-:S05]  /*04b0*/  SGXT.U32 R4, R4, 0xb ;  /* 0x0000000b0404781a */ /* 0x000fca0000000000 */
[----:B------:R-:W0:Y:S01]  /*04c0*/  I2F.F64 R32, R32 ;  /* 0x0000002000207312 */ /* 0x000e220000201c00 */
[----:B------:R-:W-:Y:S01]  /*04d0*/  VIADD R5, R4, 0xfffffc0c ;  /* 0xfffffc0c04057836 */ /* 0x000fe20000000000 */
[----:B------:R-:W-:Y:S02]  /*04e0*/  IADD3 R31, P6, R1, UR4, RZ ;  /* 0x00000004011f7c10 */ /* 0x000fe4000ffde0ff */
[----:B----4-:R-:W-:Y:S02]  /*04f0*/  SEL R0, R0, RZ, P5 ;  /* 0x000000ff00007207 */ /* 0x010fe40002800000 */
[----:B-----5:R-:W-:Y:S02]  /*0500*/  SEL R8, R8, RZ, P4 ;  /* 0x000000ff08087207 */ /* 0x020fe40002000000 */
[----:B------:R-:W-:Y:S02]  /*0510*/  SEL R9, R9, RZ, P3 ;  /* 0x000000ff09097207 */ /* 0x000fe40001800000 */
[----:B------:R-:W-:Y:S01]  /*0520*/  ISETP.GE.AND P5, PT, R2, UR8, PT ;  /* 0x0000000802007c0c */ /* 0x000fe2000bfa6270 */
[----:B------:R-:W-:Y:S01]  /*0530*/  IMAD.X R39, RZ, RZ, UR5, P6 ;  /* 0x00000005ff277e24 */ /* 0x000fe2000b0e06ff */
[-C--:B------:R-:W-:Y:S01]  /*0540*/  SHF.L.U64.HI R4, R28, R5.reuse, R29 ;  /* 0x000000051c047219 */ /* 0x080fe2000001021d */
[----:B------:R-:W-:Y:S01]  /*0550*/  IMAD.U32 R37, R37, 0x10000, RZ ;  /* 0x0001000025257824 */ /* 0x000fe200078e00ff */
[----:B------:R-:W-:Y:S01]  /*0560*/  P2R R38, PR, RZ, 0x20 ;  /* 0x00000020ff267803 */ /* 0x000fe20000000000 */
[----:B------:R-:W-:Y:S01]  /*0570*/  IMAD.U32 R43, R0, 0x10000, RZ ;  /* 0x00010000002b7824 */ /* 0x000fe200078e00ff */
[----:B------:R-:W-:Y:S01]  /*0580*/  SHF.L.U32 R5, R28, R5, RZ ;  /* 0x000000051c057219 */ /* 0x000fe200000006ff */
[----:B------:R-:W-:-:S02]  /*0590*/  IMAD.U32 R36, R9, 0x10000, RZ ;  /* 0x0001000009247824 */ /* 0x000fc400078e00ff */
[----:B0-----:R-:W-:-:S07]  /*05a0*/  IMAD.U32 R40, R8, 0x10000, RZ ;  /* 0x0001000008287824 */ /* 0x001fce00078e00ff */
[----:B------:R-:W-:Y:S05]  /*05b0*/  CALL.REL.NOINC `($triton_$__internal_accurate_pow) ;  /* 0x0000002400047944 */ /* 0x000fea0003c00000 */
[----:B------:R-:W-:Y:S05]  /*05c0*/  BSYNC B0 ;  /* 0x0000000000007941 */ /* 0x000fea0003800000 */
.L_x_0:
[----:B------:R-:W0:Y:S01]  /*05d0*/  LDC R44, c[0x0][0x234] ;  /* 0x00008d00ff2c7b82 */ /* 0x000e220000000800 */
[----:B------:R-:W-:Y:S01]  /*05e0*/  IMAD.MOV.U32 R10, RZ, RZ, R0 ;  /* 0x000000ffff0a7224 */ /* 0x000fe200078e0000 */
[----:B------:R-:W-:Y:S02]  /*05f0*/  ISETP.GE.AND P3, PT, R7, RZ, PT ;  /* 0x000000ff0700720c */ /* 0x000fe40003f66270 */
[----:B0-----:R-:W-:-:S04]  /*0600*/  ISETP.NE.AND P4, PT, R44, RZ, PT ;  /* 0x000000ff2c00720c */ /* 0x001fc80003f85270 */
[----:B------:R-:W-:-:S09]  /*0610*/  P2R R0, PR, RZ, 0x10 ;  /* 0x00000010ff007803 */ /* 0x000fd20000000000 */
[----:B------:R-:W-:Y:S05]  /*0620*/  @P4 BRA `(.L_x_1) ;  /* 0x0000000000204947 */ /* 0x000fea0003800000 */
[----:B------:R-:W-:Y:S01]  /*0630*/  ISETP.NE.U32.AND P4, PT, R5, RZ, PT ;  /* 0x000000ff0500720c */ /* 0x000fe20003f85070 */
[----:B------:R-:W-:Y:S01]  /*0640*/  IMAD.MOV.U32 R8, RZ, RZ, RZ ;  /* 0x000000ffff087224 */ /* 0x000fe200078e00ff */
[----:B------:R-:W-:Y:S02]  /*0650*/  ISETP.GE.AND P5, PT, R29, RZ, PT ;  /* 0x000000ff1d00720c */ /* 0x000fe40003fa6270 */
[----:B------:R-:W-:-:S13]  /*0660*/  ISETP.NE.AND.EX P4, PT, R4, -0x80000000, PT, P4 ;  /* 0x800000000400780c */ /* 0x000fda0003f85340 */
[----:B------:R-:W-:-:S06]  /*0670*/  DSETP.NEU.AND P4, PT, |R28|, 0.5, !P4 ;  /* 0x3fe000001c00742a */ /* 0x000fcc000678d200 */
[----:B------:R-:W-:-:S04]  /*0680*/  SEL R9, R7, RZ, P4 ;  /* 0x000000ff07097207 */ /* 0x000fc80002000000 */
[----:B------:R-:W-:Y:S01]  /*0690*/  @!P5 LOP3.LUT R9, R9, 0x7ff00000, RZ, 0xfc, !PT ;  /* 0x7ff000000909d812 */ /* 0x000fe200078efcff */
[----:B------:R-:W-:Y:S06]  /*06a0*/  BRA `(.L_x_2) ;  /* 0x00000000002c7947 */ /* 0x000fec0003800000 */
.L_x_1:
[----:B------:R-:W0:Y:S01]  /*06b0*/  FRND.F64.TRUNC R8, R28 ;  /* 0x0000001c00087313 */ /* 0x000e22000030d800 */
[----:B------:R-:W-:Y:S02]  /*06c0*/  ISETP.NE.U32.AND P4, PT, R5, RZ, PT ;  /* 0x000000ff0500720c */ /* 0x000fe40003f85070 */
[----:B------:R-:W-:Y:S02]  /*06d0*/  LOP3.LUT R0, R14, 0x80000000, RZ, 0x3c, !PT ;  /* 0x800000000e007812 */ /* 0x000fe400078e3cff */
[----:B------:R-:W-:-:S04]  /*06e0*/  ISETP.NE.AND.EX P4, PT, R4, -0x80000000, PT, P4 ;  /* 0x800000000400780c */ /* 0x000fc80003f85340 */
[----:B------:R-:W-:Y:S02]  /*06f0*/  @!P3 FSEL R14, R0, R14, !P4 ;  /* 0x0000000e000eb208 */ /* 0x000fe40006000000 */
[----:B------:R-:W-:Y:S01]  /*0700*/  PLOP3.LUT P4, PT, P4, PT, PT, 0x8, 0x0 ;  /* 0x000000000000781c */ /* 0x000fe2000278e170 */
[----:B0-----:R-:W-:-:S06]  /*0710*/  DSETP.NEU.AND P5, PT, R8, R28, PT ;  /* 0x0000001c0800722a */ /* 0x001fcc0003fad000 */
[----:B------:R-:W-:Y:S02]  /*0720*/  @!P3 FSEL R10, R10, RZ, !P5 ;  /* 0x000000ff0a0ab208 */ /* 0x000fe40006800000 */
[----:B------:R-:W-:-:S03]  /*0730*/  @!P3 FSEL R14, R14, -QNAN , !P5 ;  /* 0xfff800000e0eb808 */ /* 0x000fc60006800000 */
[----:B------:R-:W-:Y:S02]  /*0740*/  IMAD.MOV.U32 R8, RZ, RZ, R10 ;  /* 0x000000ffff087224 */ /* 0x000fe400078e000a */
[----:B------:R-:W-:-:S07]  /*0750*/  IMAD.MOV.U32 R9, RZ, RZ, R14 ;  /* 0x000000ffff097224 */ /* 0x000fce00078e000e */
.L_x_2:
[----:B------:R-:W-:Y:S01]  /*0760*/  DADD R10, R6, R28 ;  /* 0x00000000060a7229 */ /* 0x000fe2000000001c */
[----:B------:R-:W-:Y:S01]  /*0770*/  UMOV UR4, 0x92492492 ;  /* 0x9249249200047882 */ /* 0x000fe20000000000 */
[----:B------:R-:W-:Y:S01]  /*0780*/  UMOV UR5, 0x3f924924 ;  /* 0x3f92492400057882 */ /* 0x000fe20000000000 */
[----:B------:R-:W-:Y:S01]  /*0790*/  BSSY B0, `(.L_x_3) ;  /* 0x0000028000007945 */ /* 0x000fe20003800000 */
[----:B------:R-:W-:Y:S01]  /*07a0*/  DMUL R32, R32, UR4 ;  /* 0x0000000420207c28 */ /* 0x000fe20008000000 */
[----:B------:R-:W-:Y:S01]  /*07b0*/  IMAD.MOV.U32 R4, RZ, RZ, R8 ;  /* 0x000000ffff047224 */ /* 0x000fe200078e0008 */
[----:B------:R-:W-:Y:S01]  /*07c0*/  DSETP.NAN.AND P5, PT, |R6|, |R6|, PT ;  /* 0x400000060600722a */ /* 0x000fe20003fa8200 */
[----:B------:R-:W-:-:S03]  /*07d0*/  IMAD.MOV.U32 R5, RZ, RZ, R9 ;  /* 0x000000ffff057224 */ /* 0x000fc600078e0009 */
[----:B------:R-:W-:-:S04]  /*07e0*/  LOP3.LUT R0, R11, 0x7ff00000, RZ, 0xc0, !PT ;  /* 0x7ff000000b007812 */ /* 0x000fc800078ec0ff */
[----:B------:R-:W-:-:S13]  /*07f0*/  ISETP.NE.AND P6, PT, R0, 0x7ff00000, PT ;  /* 0x7ff000000000780c */ /* 0x000fda0003fc5270 */
[----:B------:R-:W-:Y:S05]  /*0800*/  @P6 BRA `(.L_x_4) ;  /* 0x0000000000806947 */ /* 0x000fea0003800000 */
[----:B------:R-:W-:Y:S02]  /*0810*/  IMAD.MOV.U32 R4, RZ, RZ, R10 ;  /* 0x000000ffff047224 */ /* 0x000fe400078e000a */
[----:B------:R-:W-:Y:S01]  /*0820*/  IMAD.MOV.U32 R5, RZ, RZ, R11 ;  /* 0x000000ffff057224 */ /* 0x000fe200078e000b */
[----:B------:R-:W-:Y:S06]  /*0830*/  @P5 BRA `(.L_x_4) ;  /* 0x0000000000745947 */ /* 0x000fec0003800000 */
[----:B------:R-:W-:Y:S01]  /*0840*/  DSETP.NAN.AND P6, PT, |R28|, |R28|, PT ;  /* 0x4000001c1c00722a */ /* 0x000fe20003fc8200 */
[----:B------:R-:W-:Y:S02]  /*0850*/  IMAD.MOV.U32 R4, RZ, RZ, R10 ;  /* 0x000000ffff047224 */ /* 0x000fe400078e000a */
[----:B------:R-:W-:-:S11]  /*0860*/  IMAD.MOV.U32 R5, RZ, RZ, R11 ;  /* 0x000000ffff057224 */ /* 0x000fd600078e000b */
[----:B------:R-:W-:Y:S05]  /*0870*/  @P6 BRA `(.L_x_4) ;  /* 0x0000000000646947 */ /* 0x000fea0003800000 */
[----:B------:R-:W-:Y:S02]  /*0880*/  LOP3.LUT R10, R29, 0x7fffffff, RZ, 0xc0, !PT ;  /* 0x7fffffff1d0a7812 */ /* 0x000fe400078ec0ff */
[----:B------:R-:W-:-:S04]  /*0890*/  ISETP.NE.AND P6, PT, R28, RZ, PT ;  /* 0x000000ff1c00720c */ /* 0x000fc80003fc5270 */
[----:B------:R-:W-:-:S13]  /*08a0*/  ISETP.EQ.AND P6, PT, R10, 0x7ff00000, !P6 ;  /* 0x7ff000000a00780c */ /* 0x000fda00077c2270 */
[----:B------:R-:W-:Y:S05]  /*08b0*/  @!P6 BRA `(.L_x_5) ;  /* 0x000000000020e947 */ /* 0x000fea0003800000 */
[----:B------:R-:W-:-:S06]  /*08c0*/  DSETP.GT.AND P4, PT, |R6|, 1, PT ;  /* 0x3ff000000600742a */ /* 0x000fcc0003f84200 */
[----:B------:R-:W-:Y:S02]  /*08d0*/  SEL R4, RZ, 0x7ff00000, !P4 ;  /* 0x7ff00000ff047807 */ /* 0x000fe40006000000 */
[----:B------:R-:W-:-:S13]  /*08e0*/  ISETP.GE.AND P4, PT, R29, RZ, PT ;  /* 0x000000ff1d00720c */ /* 0x000fda0003f86270 */
[----:B------:R-:W-:Y:S02]  /*08f0*/  @!P4 LOP3.LUT R4, R4, 0x7ff00000, RZ, 0x3c, !PT ;  /* 0x7ff000000404c812 */ /* 0x000fe400078e3cff */
[----:B------:R-:W-:-:S04]  /*0900*/  ISETP.NE.AND P4, PT, R44, -0x1, PT ;  /* 0xffffffff2c00780c */ /* 0x000fc80003f85270 */
[----:B------:R-:W-:Y:S01]  /*0910*/  SEL R5, R4, 0x3ff00000, P4 ;  /* 0x3ff0000004057807 */ /* 0x000fe20002000000 */
[----:B------:R-:W-:Y:S01]  /*0920*/  IMAD.MOV.U32 R4, RZ, RZ, RZ ;  /* 0x000000ffff047224 */ /* 0x000fe200078e00ff */
[----:B------:R-:W-:Y:S07]  /*0930*/  BRA `(.L_x_4) ;  /* 0x0000000000347947 */ /* 0x000fee0003800000 */
.L_x_5:
[----:B------:R-:W-:Y:S01]  /*0940*/  LOP3.LUT R0, R7, 0x7fffffff, RZ, 0xc0, !PT ;  /* 0x7fffffff07007812 */ /* 0x000fe200078ec0ff */
[----:B------:R-:W-:Y:S01]  /*0950*/  IMAD.MOV.U32 R4, RZ, RZ, R8 ;  /* 0x000000ffff047224 */ /* 0x000fe200078e0008 */
[----:B------:R-:W-:Y:S01]  /*0960*/  ISETP.NE.AND P6, PT, R6, RZ, PT ;  /* 0x000000ff0600720c */ /* 0x000fe20003fc5270 */
[----:B------:R-:W-:-:S03]  /*0970*/  IMAD.MOV.U32 R5, RZ, RZ, R9 ;  /* 0x000000ffff057224 */ /* 0x000fc600078e0009 */
[----:B------:R-:W-:-:S13]  /*0980*/  ISETP.EQ.AND P6, PT, R0, 0x7ff00000, !P6 ;  /* 0x7ff000000000780c */ /* 0x000fda00077c2270 */
[----:B------:R-:W-:Y:S05]  /*0990*/  @!P6 BRA `(.L_x_4) ;  /* 0x00000000001ce947 */ /* 0x000fea0003800000 */
[----:B------:R-:W-:Y:S01]  /*09a0*/  ISETP.GE.AND P6, PT, R29, RZ, PT ;  /* 0x000000ff1d00720c */ /* 0x000fe20003fc6270 */
[----:B------:R-:W-:-:S03]  /*09b0*/  IMAD.MOV.U32 R4, RZ, RZ, RZ ;  /* 0x000000ffff047224 */ /* 0x000fc600078e00ff */
[----:B------:R-:W-:Y:S02]  /*09c0*/  SEL R5, RZ, 0x7ff00000, !P6 ;  /* 0x7ff00000ff057807 */ /* 0x000fe40007000000 */
[----:B------:R-:W-:-:S03]  /*09d0*/  ISETP.NE.AND P6, PT, R10, 0x3fe00000, PT ;  /* 0x3fe000000a00780c */ /* 0x000fc60003fc5270 */
[----:B------:R-:W-:-:S05]  /*09e0*/  VIADD R0, R5, 0x80000000 ;  /* 0x8000000005007836 */ /* 0x000fca0000000000 */
[----:B------:R-:W-:-:S04]  /*09f0*/  SEL R0, R0, R5, P6 ;  /* 0x0000000500007207 */ /* 0x000fc80003000000 */
[----:B------:R-:W-:-:S07]  /*0a00*/  @!P3 SEL R5, R0, R5, P4 ;  /* 0x000000050005b207 */ /* 0x000fce0002000000 */
.L_x_4:
[----:B------:R-:W-:Y:S05]  /*0a10*/  BSYNC B0 ;  /* 0x0000000000007941 */ /* 0x000fea0003800000 */
.L_x_3:
[--C-:B------:R-:W-:Y:S01]  /*0a20*/  SHF.R.U32.HI R0, RZ, 0x14, R33.reuse ;  /* 0x00000014ff007819 */ /* 0x100fe20000011621 */
[----:B------:R-:W-:Y:S01]  /*0a30*/  DSETP.NEU.AND P4, PT, R28, RZ, PT ;  /* 0x000000ff1c00722a */ /* 0x000fe20003f8d000 */
[----:B------:R-:W-:Y:S01]  /*0a40*/  ISETP.NE.AND P6, PT, R38, RZ, PT ;  /* 0x000000ff2600720c */ /* 0x000fe20003fc5270 */
[----:B------:R-:W-:Y:S01]  /*0a50*/  DADD R10, -RZ, |R6| ;  /* 0x00000000ff0a7229 */ /* 0x000fe20000000506 */
[----:B------:R-:W-:Y:S01]  /*0a60*/  SGXT.U32 R0, R0, 0xb ;  /* 0x0000000b0000781a */ /* 0x000fe20000000000 */
[----:B------:R-:W-:Y:S01]  /*0a70*/  BSSY B0, `(.L_x_6) ;  /* 0x000000d000007945 */ /* 0x000fe20003800000 */
[----:B------:R-:W-:Y:S01]  /*0a80*/  FSEL R37, R37, R36, !P2 ;  /* 0x0000002425257208 */ /* 0x000fe20005000000 */
[----:B------:R-:W-:Y:S01]  /*0a90*/  IMAD.MOV.U32 R35, RZ, RZ, R32 ;  /* 0x000000ffff237224 */ /* 0x000fe200078e0020 */
[----:B------:R-:W-:Y:S01]  /*0aa0*/  FSEL R28, R5, 1.875, P4 ;  /* 0x3ff00000051c7808 */ /* 0x000fe20002000000 */
[----:B------:R-:W-:Y:S01]  /*0ab0*/  VIADD R5, R0, 0xfffffc0c ;  /* 0xfffffc0c00057836 */ /* 0x000fe20000000000 */
[----:B------:R-:W-:Y:S01]  /*0ac0*/  FSEL R29, R4, RZ, P4 ;  /* 0x000000ff041d7208 */ /* 0x000fe20002000000 */
[----:B------:R-:W-:Y:S01]  /*0ad0*/  IMAD.MOV.U32 R34, RZ, RZ, R33 ;  /* 0x000000ffff227224 */ /* 0x000fe200078e0021 */
[----:B------:R-:W-:-:S02]  /*0ae0*/  FSEL R36, R43, R40, !P6 ;  /* 0x000000282b247208 */ /* 0x000fc40007000000 */
[-C--:B------:R-:W-:Y:S02]  /*0af0*/  SHF.L.U64.HI R4, R32, R5.reuse, R33 ;  /* 0x0000000520047219 */ /* 0x080fe40000010221 */
[----:B------:R-:W-:Y:S02]  /*0b00*/  ISETP.NE.AND P2, PT, R44, 0x1, PT ;  /* 0x000000012c00780c */ /* 0x000fe40003f45270 */
[----:B------:R-:W-:Y:S02]  /*0b10*/  SHF.L.U32 R5, R32, R5, RZ ;  /* 0x0000000520057219 */ /* 0x000fe400000006ff */
[----:B------:R-:W-:-:S09]  /*0b20*/  MOV R30, 0xb40 ;  /* 0x00000b40001e7802 */ /* 0x000fd20000000f00 */
[----:B------:R-:W-:Y:S05]  /*0b30*/  CALL.REL.NOINC `($triton_$__internal_accurate_pow) ;  /* 0x0000001c00a47944 */ /* 0x000fea0003c00000 */
[----:B------:R-:W-:Y:S05]  /*0b40*/  BSYNC B0 ;  /* 0x0000000000007941 */ /* 0x000fea0003800000 */
.L_x_6:
[----:B------:R-:W-:Y:S01]  /*0b50*/  ISETP.NE.AND P4, PT, R44, RZ, PT ;  /* 0x000000ff2c00720c */ /* 0x000fe20003f85270 */
[----:B------:R-:W-:Y:S02]  /*0b60*/  IMAD.MOV.U32 R10, RZ, RZ, R0 ;  /* 0x000000ffff0a7224 */ /* 0x000fe400078e0000 */
[----:B------:R-:W-:-:S10]  /*0b70*/  IMAD.MOV.U32 R15, RZ, RZ, R14 ;  /* 0x000000ffff0f7224 */ /* 0x000fd400078e000e */
        /* <DEDUP_REMOVED lines=9> */
.L_x_7:
        /* <DEDUP_REMOVED lines=9> */
[----:B------:R-:W-:-:S07]  /*0ca0*/  IMAD.MOV.U32 R14, RZ, RZ, R10 ;  /* 0x000000ffff0e7224 */ /* 0x000fce00078e000a */
.L_x_8:
[----:B------:R-:W-:Y:S01]  /*0cb0*/  DADD R16, R6, R32 ;  /* 0x0000000006107229 */ /* 0x000fe20000000020 */
[----:B------:R0:W0:Y:S01]  /*0cc0*/  F2F.F64.F32 R8, R37 ;  /* 0x0000002500087310 */ /* 0x0000220000201800 */
[----:B------:R-:W-:Y:S01]  /*0cd0*/  BSSY B0, `(.L_x_9) ;  /* 0x000002a000007945 */ /* 0x000fe20003800000 */
[----:B------:R-:W-:Y:S01]  /*0ce0*/  FSEL R10, R29, RZ, P2 ;  /* 0x000000ff1d0a7208 */ /* 0x000fe20001000000 */
[----:B------:R-:W-:Y:S01]  /*0cf0*/  IMAD.MOV.U32 R12, RZ, RZ, R14 ;  /* 0x000000ffff0c7224 */ /* 0x000fe200078e000e */
[----:B------:R-:W-:Y:S01]  /*0d00*/  FSEL R11, R28, 1.875, P2 ;  /* 0x3ff000001c0b7808 */ /* 0x000fe20001000000 */
[----:B------:R-:W-:-:S03]  /*0d10*/  IMAD.MOV.U32 R13, RZ, RZ, R15 ;  /* 0x000000ffff0d7224 */ /* 0x000fc600078e000f */
[----:B------:R0:W0:Y:S01]  /*0d20*/  F2F.F64.F32 R4, R36 ;  /* 0x0000002400047310 */ /* 0x0000220000201800 */
[----:B------:R-:W-:-:S04]  /*0d30*/  LOP3.LUT R0, R17, 0x7ff00000, RZ, 0xc0, !PT ;  /* 0x7ff0000011007812 */ /* 0x000fc800078ec0ff */
[----:B------:R-:W-:-:S13]  /*0d40*/  ISETP.NE.AND P6, PT, R0, 0x7ff00000, PT ;  /* 0x7ff000000000780c */ /* 0x000fda0003fc5270 */
[----:B0-----:R-:W-:Y:S05]  /*0d50*/  @P6 BRA `(.L_x_10) ;  /* 0x0000000000846947 */ /* 0x001fea0003800000 */
[----:B------:R-:W-:Y:S02]  /*0d60*/  IMAD.MOV.U32 R12, RZ, RZ, R16 ;  /* 0x000000ffff0c7224 */ /* 0x000fe400078e0010 */
[----:B------:R-:W-:Y:S01]  /*0d70*/  IMAD.MOV.U32 R13, RZ, RZ, R17 ;  /* 0x000000ffff0d7224 */ /* 0x000fe200078e0011 */
[----:B------:R-:W-:Y:S06]  /*0d80*/  @P5 BRA `(.L_x_10) ;  /* 0x0000000000785947 */ /* 0x000fec0003800000 */
[----:B------:R-:W-:Y:S01]  /*0d90*/  DSETP.NAN.AND P5, PT, |R32|, |R32|, PT ;  /* 0x400000202000722a */ /* 0x000fe20003fa8200 */
[----:B------:R-:W-:Y:S02]  /*0da0*/  IMAD.MOV.U32 R12, RZ, RZ, R16 ;  /* 0x000000ffff0c7224 */ /* 0x000fe400078e0010 */
[----:B------:R-:W-:-:S11]  /*0db0*/  IMAD.MOV.U32 R13, RZ, RZ, R17 ;  /* 0x000000ffff0d7224 */ /* 0x000fd600078e0011 */
[----:B------:R-:W-:Y:S05]  /*0dc0*/  @P5 BRA `(.L_x_10) ;  /* 0x0000000000685947 */ /* 0x000fea0003800000 */
[----:B------:R-:W-:Y:S02]  /*0dd0*/  ISETP.NE.AND P5, PT, R32, RZ, PT ;  /* 0x000000ff2000720c */ /* 0x000fe40003fa5270 */
[----:B------:R-:W-:-:S04]  /*0de0*/  LOP3.LUT R0, R33, 0x7fffffff, RZ, 0xc0, !PT ;  /* 0x7fffffff21007812 */ /* 0x000fc800078ec0ff */
[----:B------:R-:W-:-:S13]  /*0df0*/  ISETP.EQ.AND P5, PT, R0, 0x7ff00000, !P5 ;  /* 0x7ff000000000780c */ /* 0x000fda0006fa2270 */
[----:B------:R-:W-:Y:S05]  /*0e00*/  @!P5 BRA `(.L_x_11) ;  /* 0x000000000024d947 */ /* 0x000fea0003800000 */
[----:B------:R-:W0:Y:S01]  /*0e10*/  LDC R0, c[0x0][0x234] ;  /* 0x00008d00ff007b82 */ /* 0x000e220000000800 */
[----:B------:R-:W-:Y:S01]  /*0e20*/  ISETP.GE.AND P4, PT, R33, RZ, PT ;  /* 0x000000ff2100720c */ /* 0x000fe20003f86270 */
[----:B------:R-:W-:-:S06]  /*0e30*/  DSETP.GT.AND P3, PT, |R6|, 1, PT ;  /* 0x3ff000000600742a */ /* 0x000fcc0003f64200 */
[----:B------:R-:W-:-:S06]  /*0e40*/  SEL R12, RZ, 0x7ff00000, !P3 ;  /* 0x7ff00000ff0c7807 */ /* 0x000fcc0005800000 */
[----:B------:R-:W-:Y:S02]  /*0e50*/  @!P4 LOP3.LUT R12, R12, 0x7ff00000, RZ, 0x3c, !PT ;  /* 0x7ff000000c0cc812 */ /* 0x000fe400078e3cff */
[----:B0-----:R-:W-:-:S04]  /*0e60*/  ISETP.NE.AND P3, PT, R0, -0x1, PT ;  /* 0xffffffff0000780c */ /* 0x001fc80003f65270 */
[----:B------:R-:W-:Y:S01]  /*0e70*/  SEL R13, R12, 0x3ff00000, P3 ;  /* 0x3ff000000c0d7807 */ /* 0x000fe20001800000 */
[----:B------:R-:W-:Y:S01]  /*0e80*/  IMAD.MOV.U32 R12, RZ, RZ, RZ ;  /* 0x000000ffff0c7224 */ /* 0x000fe200078e00ff */
[----:B------:R-:W-:Y:S07]  /*0e90*/  BRA `(.L_x_10) ;  /* 0x0000000000347947 */ /* 0x000fee0003800000 */
.L_x_11:
[----:B------:R-:W-:Y:S01]  /*0ea0*/  ISETP.NE.AND P5, PT, R6, RZ, PT ;  /* 0x000000ff0600720c */ /* 0x000fe20003fa5270 */
[----:B------:R-:W-:Y:S01]  /*0eb0*/  IMAD.MOV.U32 R12, RZ, RZ, R14 ;  /* 0x000000ffff0c7224 */ /* 0x000fe200078e000e */
[----:B------:R-:W-:Y:S01]  /*0ec0*/  LOP3.LUT R6, R7, 0x7fffffff, RZ, 0xc0, !PT ;  /* 0x7fffffff07067812 */ /* 0x000fe200078ec0ff */
        /* <DEDUP_REMOVED lines=10> */
.L_x_10:
[----:B------:R-:W-:Y:S05]  /*0f70*/  BSYNC B0 ;  /* 0x0000000000007941 */ /* 0x000fea0003800000 */
.L_x_9:
[----:B------:R-:W0:Y:S01]  /*0f80*/  MUFU.RCP64H R7, R11 ;  /* 0x0000000b00077308 */ /* 0x000e220000001800 */
[----:B------:R-:W-:Y:S01]  /*0f90*/  IMAD.MOV.U32 R6, RZ, RZ, 0x1 ;  /* 0x00000001ff067424 */ /* 0x000fe200078e00ff */
[----:B------:R-:W-:Y:S01]  /*0fa0*/  DSETP.NEU.AND P3, PT, R32, RZ, PT ;  /* 0x000000ff2000722a */ /* 0x000fe20003f6d000 */
[----:B------:R-:W-:Y:S01]  /*0fb0*/  ULDC UR5, c[0x0][0x20] ;  /* 0x0000080000057ab9 */ /* 0x000fe20000000800 */
[----:B------:R-:W-:Y:S01]  /*0fc0*/  UMOV UR4, URZ ;  /* 0x0000003f00047c82 */ /* 0x000fe20008000000 */
[----:B------:R-:W-:Y:S01]  /*0fd0*/  VIADD R38, R31, -UR5 ;  /* 0x800000051f267c36 */ /* 0x000fe20008000000 */
[----:B------:R-:W-:Y:S01]  /*0fe0*/  UMOV UR5, 0x3ff00000 ;  /* 0x3ff0000000057882 */ /* 0x000fe20000000000 */
[----:B------:R-:W-:Y:S01]  /*0ff0*/  BSSY B0, `(.L_x_12) ;  /* 0x0000015000007945 */ /* 0x000fe20003800000 */
[----:B0-----:R-:W-:-:S08]  /*1000*/  DFMA R14, -R10, R6, 1 ;  /* 0x3ff000000a0e742b */ /* 0x001fd00000000106 */
[----:B------:R-:W-:-:S08]  /*1010*/  DFMA R14, R14, R14, R14 ;  /* 0x0000000e0e0e722b */ /* 0x000fd0000000000e */
[----:B------:R-:W-:-:S08]  /*1020*/  DFMA R14, R6, R14, R6 ;  /* 0x0000000e060e722b */ /* 0x000fd00000000006 */
[----:B------:R-:W-:-:S08]  /*1030*/  DFMA R6, -R10, R14, 1 ;  /* 0x3ff000000a06742b */ /* 0x000fd0000000010e */
[----:B------:R-:W-:-:S08]  /*1040*/  DFMA R6, R14, R6, R14 ;  /* 0x000000060e06722b */ /* 0x000fd0000000000e */
[----:B------:R-:W-:-:S08]  /*1050*/  DMUL R14, R6, 1 ;  /* 0x3ff00000060e7828 */ /* 0x000fd00000000000 */
[----:B------:R-:W-:-:S08]  /*1060*/  DFMA R16, -R10, R14, 1 ;  /* 0x3ff000000a10742b */ /* 0x000fd0000000010e */
[----:B------:R-:W-:Y:S01]  /*1070*/  DFMA R14, R6, R16, R14 ;  /* 0x00000010060e722b */ /* 0x000fe2000000000e */
[----:B------:R-:W-:Y:S02]  /*1080*/  FSEL R6, R12, RZ, P3 ;  /* 0x000000ff0c067208 */ /* 0x000fe40001800000 */
[----:B------:R-:W-:Y:S02]  /*1090*/  FSEL R12, R13, 1.875, P3 ;  /* 0x3ff000000d0c7808 */ /* 0x000fe40001800000 */
[----:B------:R-:W-:Y:S02]  /*10a0*/  FSEL R6, R6, RZ, P2 ;  /* 0x000000ff06067208 */ /* 0x000fe40001000000 */
[----:B------:R-:W-:-:S03]  /*10b0*/  FSEL R7, R12, 1.875, P2 ;  /* 0x3ff000000c077808 */ /* 0x000fc60001000000 */
[----:B------:R-:W-:-:S05]  /*10c0*/  FFMA R0, RZ, R11, R15 ;  /* 0x0000000bff007223 */ /* 0x000fca000000000f */
[----:B------:R-:W-:-:S13]  /*10d0*/  FSETP.GT.AND P3, PT, |R0|, 1.469367938527859385e-39, PT ;  /* 0x001000000000780b */ /* 0x000fda0003f64200 */
[----:B------:R-:W-:Y:S05]  /*10e0*/  @P3 BRA `(.L_x_13) ;  /* 0x0000000000143947 */ /* 0x000fea0003800000 */
[----:B------:R-:W-:Y:S01]  /*10f0*/  IMAD.MOV.U32 R13, RZ, RZ, R11 ;  /* 0x000000ffff0d7224 */ /* 0x000fe200078e000b */
[----:B------:R-:W-:-:S07]  /*1100*/  MOV R0, 0x1120 ;  /* 0x0000112000007802 */ /* 0x000fce0000000f00 */
[----:B------:R-:W-:Y:S05]  /*1110*/  CALL.REL.NOINC `($__internal_0_$__cuda_sm20_div_rn_f64_full) ;  /* 0x0000001000a07944 */ /* 0x000fea0003c00000 */
[----:B------:R-:W-:Y:S02]  /*1120*/  IMAD.MOV.U32 R14, RZ, RZ, R16 ;  /* 0x000000ffff0e7224 */ /* 0x000fe400078e0010 */
[----:B------:R-:W-:-:S07]  /*1130*/  IMAD.MOV.U32 R15, RZ, RZ, R17 ;  /* 0x000000ffff0f7224 */ /* 0x000fce00078e0011 */
.L_x_13:
[----:B------:R-:W-:Y:S05]  /*1140*/  BSYNC B0 ;  /* 0x0000000000007941 */ /* 0x000fea0003800000 */
.L_x_12:
[----:B------:R-:W0:Y:S01]  /*1150*/  MUFU.RCP64H R11, R7 ;  /* 0x00000007000b7308 */ /* 0x000e220000001800 */
[----:B------:R-:W-:Y:S01]  /*1160*/  IMAD.MOV.U32 R10, RZ, RZ, 0x1 ;  /* 0x00000001ff0a7424 */ /* 0x000fe200078e00ff */
[----:B------:R-:W-:Y:S05]  /*1170*/  BSSY B0, `(.L_x_14) ;  /* 0x0000010000007945 */ /* 0x000fea0003800000 */
[----:B0-----:R-:W-:-:S08]  /*1180*/  DFMA R12, -R6, R10, 1 ;  /* 0x3ff00000060c742b */ /* 0x001fd0000000010a */
[----:B------:R-:W-:-:S08]  /*1190*/  DFMA R12, R12, R12, R12 ;  /* 0x0000000c0c0c722b */ /* 0x000fd0000000000c */
[----:B------:R-:W-:-:S08]  /*11a0*/  DFMA R12, R10, R12, R10 ;  /* 0x0000000c0a0c722b */ /* 0x000fd0000000000a */
[----:B------:R-:W-:-:S08]  /*11b0*/  DFMA R10, -R6, R12, 1 ;  /* 0x3ff00000060a742b */ /* 0x000fd0000000010c */
[----:B------:R-:W-:-:S08]  /*11c0*/  DFMA R10, R12, R10, R12 ;  /* 0x0000000a0c0a722b */ /* 0x000fd0000000000c */
[----:B------:R-:W-:-:S08]  /*11d0*/  DMUL R16, R10, 1 ;  /* 0x3ff000000a107828 */ /* 0x000fd00000000000 */
[----:B------:R-:W-:-:S08]  /*11e0*/  DFMA R12, -R6, R16, 1 ;  /* 0x3ff00000060c742b */ /* 0x000fd00000000110 */
[----:B------:R-:W-:-:S10]  /*11f0*/  DFMA R16, R10, R12, R16 ;  /* 0x0000000c0a10722b */ /* 0x000fd40000000010 */
[----:B------:R-:W-:-:S05]  /*1200*/  FFMA R0, RZ, R7, R17 ;  /* 0x00000007ff007223 */ /* 0x000fca0000000011 */
[----:B------:R-:W-:-:S13]  /*1210*/  FSETP.GT.AND P2, PT, |R0|, 1.469367938527859385e-39, PT ;  /* 0x001000000000780b */ /* 0x000fda0003f44200 */
[----:B------:R-:W-:Y:S05]  /*1220*/  @P2 BRA `(.L_x_15) ;  /* 0x0000000000102947 */ /* 0x000fea0003800000 */
[----:B------:R-:W-:Y:S01]  /*1230*/  IMAD.MOV.U32 R10, RZ, RZ, R6 ;  /* 0x000000ffff0a7224 */ /* 0x000fe200078e0006 */
[----:B------:R-:W-:Y:S01]  /*1240*/  MOV R0, 0x1270 ;  /* 0x0000127000007802 */ /* 0x000fe20000000f00 */
[----:B------:R-:W-:-:S07]  /*1250*/  IMAD.MOV.U32 R13, RZ, RZ, R7 ;  /* 0x000000ffff0d7224 */ /* 0x000fce00078e0007 */
[----:B------:R-:W-:Y:S05]  /*1260*/  CALL.REL.NOINC `($__internal_0_$__cuda_sm20_div_rn_f64_full) ;  /* 0x00000010004c7944 */ /* 0x000fea0003c00000 */
.L_x_15:
[----:B------:R-:W-:Y:S05]  /*1270*/  BSYNC B0 ;  /* 0x0000000000007941 */ /* 0x000fea0003800000 */
.L_x_14:
[----:B------:R-:W-:Y:S01]  /*1280*/  DMUL R14, R8, R14 ;  /* 0x0000000e080e7228 */ /* 0x000fe20000000000 */
[----:B------:R-:W-:Y:S01]  /*1290*/  UMOV UR4, 0x6dc9c883 ;  /* 0x6dc9c88300047882 */ /* 0x000fe20000000000 */
[----:B------:R-:W-:Y:S01]  /*12a0*/  UMOV UR5, 0x3fe45f30 ;  /* 0x3fe45f3000057882 */ /* 0x000fe20000000000 */
[----:B------:R-:W-:Y:S01]  /*12b0*/  BSSY B0, `(.L_x_16) ;  /* 0x0000025000007945 */ /* 0x000fe20003800000 */
[----:B------:R-:W-:-:S04]  /*12c0*/  DMUL R16, R4, R16 ;  /* 0x0000001004107228 */ /* 0x000fc80000000000 */
[----:B------:R-:W-:Y:S02]  /*12d0*/  DMUL R18, R14, UR4 ;  /* 0x000000040e127c28 */ /* 0x000fe40008000000 */
[----:B------:R-:W-:-:S04]  /*12e0*/  LOP3.LUT R0, R15, 0x7fffffff, RZ, 0xc0, !PT ;  /* 0x7fffffff0f007812 */ /* 0x000fc800078ec0ff */
[C---:B------:R-:W-:Y:S02]  /*12f0*/  ISETP.EQ.AND P2, PT, R0.reuse, 0x7ff00000, PT ;  /* 0x7ff000000000780c */ /* 0x040fe40003f42270 */
[----:B------:R-:W-:Y:S02]  /*1300*/  ISETP.EQ.AND P3, PT, R0, 0x7ff00000, PT ;  /* 0x7ff000000000780c */ /* 0x000fe40003f62270 */
[----:B------:R-:W-:Y:S02]  /*1310*/  P2R R22, PR, RZ, 0x4 ;  /* 0x00000004ff167803 */ /* 0x000fe40000000000 */
[----:B------:R-:W-:-:S13]  /*1320*/  ISETP.NE.AND P2, PT, R14, RZ, PT ;  /* 0x000000ff0e00720c */ /* 0x000fda0003f45270 */
[----:B------:R-:W-:Y:S05]  /*1330*/  @!P2 BRA P3, `(.L_x_17) ;  /* 0x000000000068a947 */ /* 0x000fea0001800000 */
[----:B------:R-:W0:Y:S01]  /*1340*/  F2I.F64 R7, R18 ;  /* 0x0000001200077311 */ /* 0x000e220000301100 */
[----:B------:R-:W-:Y:S01]  /*1350*/  UMOV UR4, 0x54442d18 ;  /* 0x54442d1800047882 */ /* 0x000fe20000000000 */
[----:B------:R-:W-:Y:S01]  /*1360*/  UMOV UR5, 0x3ff921fb ;  /* 0x3ff921fb00057882 */ /* 0x000fe20000000000 */
[----:B------:R-:W-:Y:S01]  /*1370*/  DSETP.GE.AND P3, PT, |R14|, 2.14748364800000000000e+09, PT ;  /* 0x41e000000e00742a */ /* 0x000fe20003f66200 */
[----:B------:R-:W-:Y:S04]  /*1380*/  BSSY B1, `(.L_x_18) ;  /* 0x0000013000017945 */ /* 0x000fe80003800000 */
[----:B0-----:R-:W0:Y:S01]  /*1390*/  I2F.F64 R12, R7 ;  /* 0x00000007000c7312 */ /* 0x001e220000201c00 */
[----:B------:R1:W-:Y:S01]  /*13a0*/  STL [R38], R7 ;  /* 0x0000000726007387 */ /* 0x0003e20000100800 */
[----:B0-----:R-:W-:Y:S01]  /*13b0*/  DFMA R4, -R12, UR4, R14 ;  /* 0x000000040c047c2b */ /* 0x001fe2000800010e */
[----:B------:R-:W-:Y:S01]  /*13c0*/  UMOV UR4, 0x33145c00 ;  /* 0x33145c0000047882 */ /* 0x000fe20000000000 */
[----:B------:R-:W-:-:S06]  /*13d0*/  UMOV UR5, 0x3c91a626 ;  /* 0x3c91a62600057882 */ /* 0x000fcc0000000000 */
[----:B------:R-:W-:Y:S01]  /*13e0*/  DFMA R4, -R12, UR4, R4 ;  /* 0x000000040c047c2b */ /* 0x000fe20008000104 */
[----:B------:R-:W-:Y:S01]  /*13f0*/  UMOV UR4, 0x252049c0 ;  /* 0x252049c000047882 */ /* 0x000fe20000000000 */
[----:B------:R-:W-:-:S06]  /*1400*/  UMOV UR5, 0x397b839a ;  /* 0x397b839a00057882 */ /* 0x000fcc0000000000 */
[----:B------:R-:W-:Y:S01]  /*1410*/  DFMA R12, -R12, UR4, R4 ;  /* 0x000000040c0c7c2b */ /* 0x000fe20008000104 */
[----:B-1----:R-:W-:Y:S10]  /*1420*/  @!P3 BRA `(.L_x_19) ;  /* 0x000000000020b947 */ /* 0x002ff40003800000 */
[----:B------:R-:W-:Y:S01]  /*1430*/  BSSY B2, `(.L_x_20) ;  /* 0x0000006000027945 */ /* 0x000fe20003800000 */
[----:B------:R-:W-:Y:S01]  /*1440*/  IMAD.MOV.U32 R12, RZ, RZ, R14 ;  /* 0x000000ffff0c7224 */ /* 0x000fe200078e000e */
[----:B------:R-:W-:Y:S01]  /*1450*/  MOV R4, 0x1490 ;  /* 0x0000149000047802 */ /* 0x000fe20000000f00 */
[----:B------:R-:W-:Y:S02]  /*1460*/  IMAD.MOV.U32 R0, RZ, RZ, R15 ;  /* 0x000000ffff007224 */ /* 0x000fe400078e000f */
[----:B------:R-:W-:-:S07]  /*1470*/  IMAD.MOV.U32 R5, RZ, RZ, R39 ;  /* 0x000000ffff057224 */ /* 0x000fce00078e0027 */
[----:B------:R-:W-:Y:S05]  /*1480*/  CALL.REL.NOINC `($triton_$__internal_trig_reduction_slowpathd) ;  /* 0x00000020002c7944 */ /* 0x000fea0003c00000 */
[----:B------:R-:W-:Y:S05]  /*1490*/  BSYNC B2 ;  /* 0x0000000000027941 */ /* 0x000fea0003800000 */
.L_x_20:
[----:B------:R0:W5:Y:S02]  /*14a0*/  LDL R7, [R38] ;  /* 0x0000000026077983 */ /* 0x0001640000100800 */
.L_x_19:
[----:B------:R-:W-:Y:S05]  /*14b0*/  BSYNC B1 ;  /* 0x0000000000017941 */ /* 0x000fea0003800000 */
.L_x_18:
[----:B-----5:R-:W-:Y:S01]  /*14c0*/  VIADD R24, R7, 0x1 ;  /* 0x0000000107187836 */ /* 0x020fe20000000000 */
[----:B------:R-:W-:Y:S06]  /*14d0*/  BRA `(.L_x_21) ;  /* 0x0000000000087947 */ /* 0x000fec0003800000 */
.L_x_17:
[----:B------:R-:W-:Y:S01]  /*14e0*/  DMUL R12, RZ, R14 ;  /* 0x0000000eff0c7228 */ /* 0x000fe20000000000 */
[----:B------:R-:W-:-:S10]  /*14f0*/  IMAD.MOV.U32 R24, RZ, RZ, 0x1 ;  /* 0x00000001ff187424 */ /* 0x000fd400078e00ff */
.L_x_21:
[----:B------:R-:W-:Y:S05]  /*1500*/  BSYNC B0 ;  /* 0x0000000000007941 */ /* 0x000fea0003800000 */
.L_x_16:
[----:B------:R-:W1:Y:S01]  /*1510*/  LDC.64 R32, c[0x4][0x18] ;  /* 0x01000600ff207b82 */ /* 0x000e620000000a00 */
[----:B------:R-:W-:-:S05]  /*1520*/  LOP3.LUT P3, R0, R24, 0x1, RZ, 0xc0, !PT ;  /* 0x0000000118007812 */ /* 0x000fca000786c0ff */
[----:B------:R-:W-:-:S04]  /*1530*/  IMAD.SHL.U32 R5, R0, 0x8, RZ ;  /* 0x0000000800057824 */ /* 0x000fc800078e00ff */
[----:B-1----:R-:W-:-:S05]  /*1540*/  IMAD.WIDE.U32 R32, R5, 0x8, R32 ;  /* 0x0000000805207825 */ /* 0x002fca00078e0020 */
[----:B------:R-:W2:Y:S04]  /*1550*/  LDG.E.64.CONSTANT R28, desc[UR6][R32.64+0x8] ;  /* 0x00000806201c7981 */ /* 0x000ea8000c1e9b00 */
[----:B------:R-:W3:Y:S04]  /*1560*/  LDG.E.64.CONSTANT R26, desc[UR6][R32.64+0x10] ;  /* 0x00001006201a7981 */ /* 0x000ee8000c1e9b00 */
[----:B------:R-:W4:Y:S04]  /*1570*/  LDG.E.64.CONSTANT R8, desc[UR6][R32.64+0x18] ;  /* 0x0000180620087981 */ /* 0x000f28000c1e9b00 */
[----:B------:R-:W5:Y:S04]  /*1580*/  LDG.E.64.CONSTANT R6, desc[UR6][R32.64+0x20] ;  /* 0x0000200620067981 */ /* 0x000f68000c1e9b00 */
[----:B------:R-:W4:Y:S04]  /*1590*/  LDG.E.64.CONSTANT R4, desc[UR6][R32.64+0x28] ;  /* 0x0000280620047981 */ /* 0x000f28000c1e9b00 */
[----:B------:R-:W5:Y:S01]  /*15a0*/  LDG.E.64.CONSTANT R20, desc[UR6][R32.64+0x30] ;  /* 0x0000300620147981 */ /* 0x000f62000c1e9b00 */
[----:B------:R-:W-:Y:S01]  /*15b0*/  IMAD.MOV.U32 R34, RZ, RZ, 0x79785eba ;  /* 0x79785ebaff227424 */ /* 0x000fe200078e00ff */
[----:B------:R-:W-:Y:S01]  /*15c0*/  DMUL R10, R12, R12 ;  /* 0x0000000c0c0a7228 */ /* 0x000fe20000000000 */
[----:B------:R-:W-:Y:S01]  /*15d0*/  IMAD.MOV.U32 R0, RZ, RZ, 0x3de5db65 ;  /* 0x3de5db65ff007424 */ /* 0x000fe200078e00ff */
[----:B------:R-:W-:Y:S01]  /*15e0*/  UMOV UR4, 0x6dc9c883 ;  /* 0x6dc9c88300047882 */ /* 0x000fe20000000000 */
[----:B------:R-:W-:Y:S01]  /*15f0*/  UMOV UR5, 0x3fe45f30 ;  /* 0x3fe45f3000057882 */ /* 0x000fe20000000000 */
[----:B------:R-:W-:Y:S01]  /*1600*/  FSEL R34, -R34, 4.2945490664224492434e-19, !P3 ;  /* 0x20fd816422227808 */ /* 0x000fe20005800100 */
[----:B------:R-:W-:Y:S01]  /*1610*/  DMUL R36, R16, UR4 ;  /* 0x0000000410247c28 */ /* 0x000fe20008000000 */
[----:B------:R-:W-:Y:S01]  /*1620*/  FSEL R35, R0, -0.082518599927425384521, !P3 ;  /* 0xbda8ff8300237808 */ /* 0x000fe20005800000 */
[----:B------:R-:W-:Y:S01]  /*1630*/  BSSY B0, `(.L_x_22) ;  /* 0x000002f000007945 */ /* 0x000fe20003800000 */
[----:B------:R-:W-:-:S04]  /*1640*/  LOP3.LUT R0, R17, 0x7fffffff, RZ, 0xc0, !PT ;  /* 0x7fffffff11007812 */ /* 0x000fc800078ec0ff */
[C---:B------:R-:W-:Y:S02]  /*1650*/  ISETP.EQ.AND P4, PT, R0.reuse, 0x7ff00000, PT ;  /* 0x7ff000000000780c */ /* 0x040fe40003f82270 */
[----:B------:R-:W-:-:S04]  /*1660*/  ISETP.EQ.AND P5, PT, R0, 0x7ff00000, PT ;  /* 0x7ff000000000780c */ /* 0x000fc80003fa2270 */
[----:B------:R-:W-:Y:S01]  /*1670*/  P2R R43, PR, RZ, 0x20 ;  /* 0x00000020ff2b7803 */ /* 0x000fe20000000000 */
[----:B--2---:R-:W-:-:S08]  /*1680*/  DFMA R28, R10, R34, R28 ;  /* 0x000000220a1c722b */ /* 0x004fd0000000001c */
[----:B---3--:R-:W-:-:S08]  /*1690*/  DFMA R26, R10, R28, R26 ;  /* 0x0000001c0a1a722b */ /* 0x008fd0000000001a */
[----:B----4-:R-:W-:-:S08]  /*16a0*/  DFMA R8, R10, R26, R8 ;  /* 0x0000001a0a08722b */ /* 0x010fd00000000008 */
[----:B-----5:R-:W-:-:S08]  /*16b0*/  DFMA R6, R10, R8, R6 ;  /* 0x000000080a06722b */ /* 0x020fd00000000006 */
[----:B------:R-:W-:-:S08]  /*16c0*/  DFMA R4, R10, R6, R4 ;  /* 0x000000060a04722b */ /* 0x000fd00000000004 */
[----:B------:R-:W-:-:S08]  /*16d0*/  DFMA R4, R10, R4, R20 ;  /* 0x000000040a04722b */ /* 0x000fd00000000014 */
[----:B------:R-:W-:Y:S02]  /*16e0*/  DFMA R12, R4, R12, R12 ;  /* 0x0000000c040c722b */ /* 0x000fe4000000000c */
[----:B------:R-:W-:-:S10]  /*16f0*/  DFMA R4, R10, R4, 1 ;  /* 0x3ff000000a04742b */ /* 0x000fd40000000004 */
[----:B------:R-:W-:Y:S02]  /*1700*/  FSEL R20, R12, R4, !P3 ;  /* 0x000000040c147208 */ /* 0x000fe40005800000 */
[----:B------:R-:W-:Y:S02]  /*1710*/  FSEL R21, R13, R5, !P3 ;  /* 0x000000050d157208 */ /* 0x000fe40005800000 */
[----:B------:R-:W-:-:S13]  /*1720*/  ISETP.NE.AND P3, PT, R16, RZ, PT ;  /* 0x000000ff1000720c */ /* 0x000fda0003f65270 */
[----:B------:R-:W-:Y:S05]  /*1730*/  @!P3 BRA P4, `(.L_x_23) ;  /* 0x000000000070b947 */ /* 0x000fea0002000000 */
[----:B------:R-:W1:Y:S01]  /*1740*/  F2I.F64 R9, R36 ;  /* 0x0000002400097311 */ /* 0x000e620000301100 */
[----:B------:R-:W-:Y:S01]  /*1750*/  UMOV UR4, 0x54442d18 ;  /* 0x54442d1800047882 */ /* 0x000fe20000000000 */
[----:B------:R-:W-:Y:S01]  /*1760*/  UMOV UR5, 0x3ff921fb ;  /* 0x3ff921fb00057882 */ /* 0x000fe20000000000 */
[----:B------:R-:W-:Y:S01]  /*1770*/  DSETP.GE.AND P4, PT, |R16|, 2.14748364800000000000e+09, PT ;  /* 0x41e000001000742a */ /* 0x000fe20003f86200 */
[----:B------:R-:W-:Y:S04]  /*1780*/  BSSY B1, `(.L_x_24) ;  /* 0x0000015000017945 */ /* 0x000fe80003800000 */
[----:B-1----:R-:W1:Y:S01]  /*1790*/  I2F.F64 R4, R9 ;  /* 0x0000000900047312 */ /* 0x002e620000201c00 */
[----:B------:R2:W-:Y:S01]  /*17a0*/  STL [R38], R9 ;  /* 0x0000000926007387 */ /* 0x0005e20000100800 */
[----:B-1----:R-:W-:Y:S01]  /*17b0*/  DFMA R6, -R4, UR4, R16 ;  /* 0x0000000404067c2b */ /* 0x002fe20008000110 */
[----:B------:R-:W-:Y:S01]  /*17c0*/  UMOV UR4, 0x33145c00 ;  /* 0x33145c0000047882 */ /* 0x000fe20000000000 */
[----:B------:R-:W-:-:S06]  /*17d0*/  UMOV UR5, 0x3c91a626 ;  /* 0x3c91a62600057882 */ /* 0x000fcc0000000000 */
[----:B------:R-:W-:Y:S01]  /*17e0*/  DFMA R6, -R4, UR4, R6 ;  /* 0x0000000404067c2b */ /* 0x000fe20008000106 */
[----:B------:R-:W-:Y:S01]  /*17f0*/  UMOV UR4, 0x252049c0 ;  /* 0x252049c000047882 */ /* 0x000fe20000000000 */
[----:B------:R-:W-:-:S06]  /*1800*/  UMOV UR5, 0x397b839a ;  /* 0x397b839a00057882 */ /* 0x000fcc0000000000 */
[----:B------:R-:W-:Y:S01]  /*1810*/  DFMA R4, -R4, UR4, R6 ;  /* 0x0000000404047c2b */ /* 0x000fe20008000106 */
[----:B--2---:R-:W-:Y:S10]  /*1820*/  @!P4 BRA `(.L_x_25) ;  /* 0x000000000028c947 */ /* 0x004ff40003800000 */
[----:B------:R-:W-:Y:S01]  /*1830*/  BSSY B2, `(.L_x_26) ;  /* 0x0000006000027945 */ /* 0x000fe20003800000 */
[----:B------:R-:W-:Y:S01]  /*1840*/  IMAD.MOV.U32 R12, RZ, RZ, R16 ;  /* 0x000000ffff0c7224 */ /* 0x000fe200078e0010 */
[----:B------:R-:W-:Y:S01]  /*1850*/  MOV R4, 0x1890 ;  /* 0x0000189000047802 */ /* 0x000fe20000000f00 */
[----:B------:R-:W-:Y:S02]  /*1860*/  IMAD.MOV.U32 R0, RZ, RZ, R17 ;  /* 0x000000ffff007224 */ /* 0x000fe400078e0011 */
[----:B------:R-:W-:-:S07]  /*1870*/  IMAD.MOV.U32 R5, RZ, RZ, R39 ;  /* 0x000000ffff057224 */ /* 0x000fce00078e0027 */
[----:B0-----:R-:W-:Y:S05]  /*1880*/  CALL.REL.NOINC `($triton_$__internal_trig_reduction_slowpathd) ;  /* 0x0000001c002c7944 */ /* 0x001fea0003c00000 */
[----:B------:R-:W-:Y:S05]  /*1890*/  BSYNC B2 ;  /* 0x0000000000027941 */ /* 0x000fea0003800000 */
.L_x_26:
[----:B------:R0:W5:Y:S01]  /*18a0*/  LDL R9, [R38] ;  /* 0x0000000026097983 */ /* 0x0001620000100800 */
[----:B------:R-:W-:Y:S02]  /*18b0*/  IMAD.MOV.U32 R4, RZ, RZ, R12 ;  /* 0x000000ffff047224 */ /* 0x000fe400078e000c */
[----:B------:R-:W-:-:S07]  /*18c0*/  IMAD.MOV.U32 R5, RZ, RZ, R13 ;  /* 0x000000ffff057224 */ /* 0x000fce00078e000d */
.L_x_25:
[----:B------:R-:W-:Y:S05]  /*18d0*/  BSYNC B1 ;  /* 0x0000000000017941 */ /* 0x000fea0003800000 */
.L_x_24:
[----:B-----5:R-:W-:Y:S01]  /*18e0*/  VIADD R0, R9, 0x1 ;  /* 0x0000000109007836 */ /* 0x020fe20000000000 */
[----:B------:R-:W-:Y:S06]  /*18f0*/  BRA `(.L_x_27) ;  /* 0x0000000000087947 */ /* 0x000fec0003800000 */
.L_x_23:
[----:B------:R-:W-:Y:S01]  /*1900*/  DMUL R4, RZ, R16 ;  /* 0x00000010ff047228 */ /* 0x000fe20000000000 */
[----:B------:R-:W-:-:S10]  /*1910*/  IMAD.MOV.U32 R0, RZ, RZ, 0x1 ;  /* 0x00000001ff007424 */ /* 0x000fd400078e00ff */
.L_x_27:
[----:B------:R-:W-:Y:S05]  /*1920*/  BSYNC B0 ;  /* 0x0000000000007941 */ /* 0x000fea0003800000 */
.L_x_22:
[----:B------:R-:W1:Y:S01]  /*1930*/  LDC.64 R34, c[0x4][0x18] ;  /* 0x01000600ff227b82 */ /* 0x000e620000000a00 */
[----:B------:R-:W-:Y:S02]  /*1940*/  LOP3.LUT P4, R6, R0, 0x1, RZ, 0xc0, !PT ;  /* 0x0000000100067812 */ /* 0x000fe4000788c0ff */
[----:B------:R-:W-:-:S03]  /*1950*/  ISETP.NE.AND P6, PT, R22, RZ, PT ;  /* 0x000000ff1600720c */ /* 0x000fc60003fc5270 */
        /* <DEDUP_REMOVED lines=11> */
[----:B------:R-:W-:Y:S01]  /*1a10*/  BSSY B0, `(.L_x_28) ;  /* 0x000002b000007945 */ /* 0x000fe20003800000 */
[----:B------:R-:W-:-:S02]  /*1a20*/  LOP3.LUT P5, RZ, R0, 0x2, RZ, 0xc0, !PT ;  /* 0x0000000200ff7812 */ /* 0x000fc400078ac0ff */
[----:B------:R-:W-:Y:S02]  /*1a30*/  FSEL R32, -R32, 4.2945490664224492434e-19, !P4 ;  /* 0x20fd816420207808 */ /* 0x000fe40006000100 */
[----:B------:R-:W-:-:S06]  /*1a40*/  FSEL R33, R25, -0.082518599927425384521, !P4 ;  /* 0xbda8ff8319217808 */ /* 0x000fcc0006000000 */
        /* <DEDUP_REMOVED lines=10> */
[----:B------:R-:W-:Y:S01]  /*1af0*/  LOP3.LUT P4, RZ, R24, 0x2, RZ, 0xc0, !PT ;  /* 0x0000000218ff7812 */ /* 0x000fe2000788c0ff */
[----:B------:R-:W-:-:S03]  /*1b00*/  DFMA R24, R20, -1, RZ ;  /* 0xbff000001418782b */ /* 0x000fc600000000ff */
[----:B------:R-:W-:Y:S01]  /*1b10*/  DFMA R32, R22, -1, RZ ;  /* 0xbff000001620782b */ /* 0x000fe200000000ff */
[----:B------:R-:W-:Y:S10]  /*1b20*/  @!P2 BRA P6, `(.L_x_29) ;  /* 0x00000000005ca947 */ /* 0x000ff40003000000 */
[----:B------:R-:W1:Y:S01]  /*1b30*/  F2I.F64 R35, R18 ;  /* 0x0000001200237311 */ /* 0x000e620000301100 */
[----:B------:R-:W-:Y:S01]  /*1b40*/  UMOV UR4, 0x54442d18 ;  /* 0x54442d1800047882 */ /* 0x000fe20000000000 */
[----:B------:R-:W-:Y:S01]  /*1b50*/  UMOV UR5, 0x3ff921fb ;  /* 0x3ff921fb00057882 */ /* 0x000fe20000000000 */
[----:B------:R-:W-:-:S05]  /*1b60*/  DSETP.GE.AND P2, PT, |R14|, 2.14748364800000000000e+09, PT ;  /* 0x41e000000e00742a */ /* 0x000fca0003f46200 */
        /* <DEDUP_REMOVED lines=17> */
.L_x_31:
[----:B------:R0:W5:Y:S01]  /*1c80*/  LDL R35, [R38] ;  /* 0x0000000026237983 */ /* 0x0001620000100800 */
[----:B------:R-:W-:Y:S05]  /*1c90*/  BRA `(.L_x_30) ;  /* 0x0000000000087947 */ /* 0x000fea0003800000 */
.L_x_29:
[----:B------:R-:W-:Y:S01]  /*1ca0*/  DMUL R12, RZ, R14 ;  /* 0x0000000eff0c7228 */ /* 0x000fe20000000000 */
[----:B------:R-:W-:-:S10]  /*1cb0*/  IMAD.MOV.U32 R35, RZ, RZ, RZ ;  /* 0x000000ffff237224 */ /* 0x000fd400078e00ff */
.L_x_30:
[----:B------:R-:W-:Y:S05]  /*1cc0*/  BSYNC B0 ;  /* 0x0000000000007941 */ /* 0x000fea0003800000 */
.L_x_28:
[----:B------:R-:W1:Y:S01]  /*1cd0*/  LDC.64 R44, c[0x4][0x18] ;  /* 0x01000600ff2c7b82 */ /* 0x000e620000000a00 */
[----:B-----5:R-:W-:Y:S02]  /*1ce0*/  LOP3.LUT P2, R0, R35, 0x1, RZ, 0xc0, !PT ;  /* 0x0000000123007812 */ /* 0x020fe4000784c0ff */
        /* <DEDUP_REMOVED lines=12> */
[----:B------:R-:W-:Y:S02]  /*1db0*/  BSSY B0, `(.L_x_32) ;  /* 0x000002f000007945 */ /* 0x000fe40003800000 */
[----:B------:R-:W-:-:S02]  /*1dc0*/  FSEL R28, -R28, 4.2945490664224492434e-19, !P2 ;  /* 0x20fd81641c1c7808 */ /* 0x000fc40005000100 */
[----:B------:R-:W-:-:S06]  /*1dd0*/  FSEL R29, R0, -0.082518599927425384521, !P2 ;  /* 0xbda8ff83001d7808 */ /* 0x000fcc0005000000 */
[----:B--2---:R-:W-:-:S08]  /*1de0*/  DFMA R4, R26, R28, R4 ;  /* 0x0000001c1a04722b */ /* 0x004fd00000000004 */
[----:B---3--:R-:W-:-:S08]  /*1df0*/  DFMA R4, R26, R4, R6 ;  /* 0x000000041a04722b */ /* 0x008fd00000000006 */
[----:B----4-:R-:W-:-:S08]  /*1e00*/  DFMA R4, R26, R4, R8 ;  /* 0x000000041a04722b */ /* 0x010fd00000000008 */
[----:B-----5:R-:W-:-:S08]  /*1e10*/  DFMA R4, R26, R4, R10 ;  /* 0x000000041a04722b */ /* 0x020fd0000000000a */
[----:B------:R-:W-:Y:S01]  /*1e20*/  DFMA R4, R26, R4, R14 ;  /* 0x000000041a04722b */ /* 0x000fe2000000000e */
[----:B------:R-:W-:Y:S02]  /*1e30*/  FSEL R14, R20, R24, !P4 ;  /* 0x00000018140e7208 */ /* 0x000fe40006000000 */
[----:B------:R-:W-:Y:S02]  /*1e40*/  FSEL R15, R21, R25, !P4 ;  /* 0x00000019150f7208 */ /* 0x000fe40006000000 */
[----:B------:R-:W-:-:S03]  /*1e50*/  FSEL R20, R22, R32, !P5 ;  /* 0x0000002016147208 */ /* 0x000fc60006800000 */
[----:B------:R-:W-:Y:S01]  /*1e60*/  DFMA R4, R26, R4, R18 ;  /* 0x000000041a04722b */ /* 0x000fe20000000012 */
[----:B------:R-:W-:-:S07]  /*1e70*/  FSEL R21, R23, R33, !P5 ;  /* 0x0000002117157208 */ /* 0x000fce0006800000 */
[----:B------:R-:W-:Y:S02]  /*1e80*/  DFMA R12, R4, R12, R12 ;  /* 0x0000000c040c722b */ /* 0x000fe4000000000c */
[----:B------:R-:W-:-:S10]  /*1e90*/  DFMA R4, R26, R4, 1 ;  /* 0x3ff000001a04742b */ /* 0x000fd40000000004 */
[----:B------:R-:W-:Y:S02]  /*1ea0*/  FSEL R6, R12, R4, !P2 ;  /* 0x000000040c067208 */ /* 0x000fe40005000000 */
[----:B------:R-:W-:Y:S02]  /*1eb0*/  FSEL R7, R13, R5, !P2 ;  /* 0x000000050d077208 */ /* 0x000fe40005000000 */
[----:B------:R-:W-:-:S04]  /*1ec0*/  LOP3.LUT P2, RZ, R35, 0x2, RZ, 0xc0, !PT ;  /* 0x0000000223ff7812 */ /* 0x000fc8000784c0ff */
[----:B------:R-:W-:-:S10]  /*1ed0*/  DFMA R4, R6, -1, RZ ;  /* 0xbff000000604782b */ /* 0x000fd400000000ff */
[----:B------:R-:W-:Y:S02]  /*1ee0*/  FSEL R18, R6, R4, !P2 ;  /* 0x0000000406127208 */ /* 0x000fe40005000000 */
[----:B------:R-:W-:Y:S01]  /*1ef0*/  FSEL R19, R7, R5, !P2 ;  /* 0x0000000507137208 */ /* 0x000fe20005000000 */
[----:B------:R-:W-:Y:S06]  /*1f00*/  @!P3 BRA P6, `(.L_x_33) ;  /* 0x00000000005cb947 */ /* 0x000fec0003000000 */
        /* <DEDUP_REMOVED lines=21> */
.L_x_35:
[----:B------:R0:W5:Y:S01]  /*2060*/  LDL R37, [R38] ;  /* 0x0000000026257983 */ /* 0x0001620000100800 */
[----:B------:R-:W-:Y:S05]  /*2070*/  BRA `(.L_x_34) ;  /* 0x0000000000087947 */ /* 0x000fea0003800000 */
.L_x_33:
[----:B------:R-:W-:Y:S01]  /*2080*/  DMUL R12, RZ, R16 ;  /* 0x00000010ff0c7228 */ /* 0x000fe20000000000 */
[----:B------:R-:W-:-:S10]  /*2090*/  IMAD.MOV.U32 R37, RZ, RZ, RZ ;  /* 0x000000ffff257224 */ /* 0x000fd400078e00ff */
.L_x_34:
[----:B------:R-:W-:Y:S05]  /*20a0*/  BSYNC B0 ;  /* 0x0000000000007941 */ /* 0x000fea0003800000 */
.L_x_32:
[----:B------:R-:W1:Y:S01]  /*20b0*/  LDC.64 R16, c[0x4][0x18] ;  /* 0x01000600ff107b82 */ /* 0x000e620000000a00 */
[----:B-----5:R-:W-:-:S05]  /*20c0*/  LOP3.LUT P2, R0, R37, 0x1, RZ, 0xc0, !PT ;  /* 0x0000000125007812 */ /* 0x020fca000784c0ff */
        /* <DEDUP_REMOVED lines=11> */
[----:B------:R-:W1:Y:S01]  /*2180*/  F2F.F32.F64 R15, R14 ;  /* 0x0000000e000f7310 */ /* 0x000e620000301000 */
[----:B------:R-:W-:Y:S01]  /*2190*/  IMAD R41, R2, 0x80, R41 ;  /* 0x0000008002297824 */ /* 0x000fe200078e0229 */
[----:B------:R-:W-:-:S02]  /*21a0*/  FSEL R28, -R28, 4.2945490664224492434e-19, !P2 ;  /* 0x20fd81641c1c7808 */ /* 0x000fc40005000100 */
[----:B------:R-:W-:-:S04]  /*21b0*/  FSEL R29, R0, -0.082518599927425384521, !P2 ;  /* 0xbda8ff83001d7808 */ /* 0x000fc80005000000 */
[----:B------:R-:W2:Y:S08]  /*21c0*/  F2F.F32.F64 R21, R20 ;  /* 0x0000001400157310 */ /* 0x000eb00000301000 */
[----:B------:R-:W2:Y:S02]  /*21d0*/  F2F.F32.F64 R19, R18 ;  /* 0x0000001200137310 */ /* 0x000ea40000301000 */
[----:B--2---:R-:W-:-:S08]  /*21e0*/  DFMA R22, R4, R28, R22 ;  /* 0x0000001c0416722b */ /* 0x004fd00000000016 */
[----:B---3--:R-:W-:-:S08]  /*21f0*/  DFMA R22, R4, R22, R24 ;  /* 0x000000160416722b */ /* 0x008fd00000000018 */
[----:B----4-:R-:W-:-:S08]  /*2200*/  DFMA R22, R4, R22, R26 ;  /* 0x000000160416722b */ /* 0x010fd0000000001a */
[----:B-----5:R-:W-:-:S08]  /*2210*/  DFMA R10, R4, R22, R10 ;  /* 0x00000016040a722b */ /* 0x020fd0000000000a */
[----:B------:R-:W-:-:S08]  /*2220*/  DFMA R8, R4, R10, R8 ;  /* 0x0000000a0408722b */ /* 0x000fd00000000008 */
[----:B------:R-:W-:Y:S02]  /*2230*/  DFMA R10, R4, R8, R6 ;  /* 0x00000008040a722b */ /* 0x000fe40000000006 */
[----:B------:R-:W2:Y:S06]  /*2240*/  LDC.64 R8, c[0x0][0x220] ;  /* 0x00008800ff087b82 */ /* 0x000eac0000000a00 */
[----:B------:R-:W-:Y:S02]  /*2250*/  DFMA R12, R10, R12, R12 ;  /* 0x0000000c0a0c722b */ /* 0x000fe4000000000c */
[----:B------:R-:W3:Y:S01]  /*2260*/  LDC.64 R6, c[0x0][0x228] ;  /* 0x00008a00ff067b82 */ /* 0x000ee20000000a00 */
[----:B------:R-:W-:Y:S01]  /*2270*/  DFMA R4, R4, R10, 1 ;  /* 0x3ff000000404742b */ /* 0x000fe2000000000a */
[----:B------:R-:W-:-:S09]  /*2280*/  IMAD R11, R3, 0x80, R42 ;  /* 0x00000080030b7824 */ /* 0x000fd200078e022a */
[----:B------:R-:W-:Y:S02]  /*2290*/  FSEL R12, R12, R4, !P2 ;  /* 0x000000040c0c7208 */ /* 0x000fe40005000000 */
[----:B------:R-:W-:Y:S02]  /*22a0*/  FSEL R13, R13, R5, !P2 ;  /* 0x000000050d0d7208 */ /* 0x000fe40005000000 */
[----:B------:R-:W-:Y:S01]  /*22b0*/  LOP3.LUT P2, RZ, R37, 0x2, RZ, 0xc0, !PT ;  /* 0x0000000225ff7812 */ /* 0x000fe2000784c0ff */
[----:B--2---:R-:W-:-:S03]  /*22c0*/  IMAD.WIDE R4, R11, 0x4, R8 ;  /* 0x000000040b047825 */ /* 0x004fc600078e0208 */
[----:B------:R-:W-:Y:S01]  /*22d0*/  DFMA R2, R12, -1, RZ ;  /* 0xbff000000c02782b */ /* 0x000fe200000000ff */
[----:B------:R-:W-:Y:S01]  /*22e0*/  IMAD.WIDE R8, R41, 0x4, R8 ;  /* 0x0000000429087825 */ /* 0x000fe200078e0208 */
[----:B-1----:R1:W-:Y:S03]  /*22f0*/  @!P1 STG.E desc[UR6][R4.64], R15 ;  /* 0x0000000f04009986 */ /* 0x0023e6000c101906 */
[----:B---3--:R-:W-:Y:S01]  /*2300*/  IMAD.WIDE R10, R11, 0x4, R6 ;  /* 0x000000040b0a7825 */ /* 0x008fe200078e0206 */
[----:B0-----:R1:W-:Y:S04]  /*2310*/  @!P0 STG.E desc[UR6][R8.64], R21 ;  /* 0x0000001508008986 */ /* 0x0013e8000c101906 */
[----:B------:R1:W-:Y:S01]  /*2320*/  @!P1 STG.E desc[UR6][R10.64], R19 ;  /* 0x000000130a009986 */ /* 0x0003e2000c101906 */
[----:B------:R-:W-:-:S02]  /*2330*/  FSEL R2, R12, R2, !P2 ;  /* 0x000000020c027208 */ /* 0x000fc40005000000 */
[----:B------:R-:W-:Y:S01]  /*2340*/  FSEL R3, R13, R3, !P2 ;  /* 0x000000030d037208 */ /* 0x000fe20005000000 */
[----:B------:R-:W-:Y:S06]  /*2350*/  @P0 EXIT ;  /* 0x000000000000094d */ /* 0x000fec0003800000 */
[----:B------:R-:W0:Y:S01]  /*2360*/  F2F.F32.F64 R3, R2 ;  /* 0x0000000200037310 */ /* 0x000e220000301000 */
[----:B------:R-:W-:-:S05]  /*2370*/  IMAD.WIDE R6, R41, 0x4, R6 ;  /* 0x0000000429067825 */ /* 0x000fca00078e0206 */
[----:B0-----:R-:W-:Y:S01]  /*2380*/  STG.E desc[UR6][R6.64], R3 ;  /* 0x0000000306007986 */ /* 0x001fe2000c101906 */
[----:B------:R-:W-:Y:S05]  /*2390*/  EXIT ;  /* 0x000000000000794d */ /* 0x000fea0003800000 */
        .weak           $__internal_0_$__cuda_sm20_div_rn_f64_full
        .type           $__internal_0_$__cuda_sm20_div_rn_f64_full,@function
        .size           $__internal_0_$__cuda_sm20_div_rn_f64_full,($triton_$__internal_accurate_pow - $__internal_0_$__cuda_sm20_div_rn_f64_full)
$__internal_0_$__cuda_sm20_div_rn_f64_full:
[C---:B------:R-:W-:Y:S01]  /*23a0*/  FSETP.GEU.AND P2, PT, |R13|.reuse, 1.469367938527859385e-39, PT ;  /* 0x001000000d00780b */ /* 0x040fe20003f4e200 */
[--C-:B------:R-:W-:Y:S01]  /*23b0*/  IMAD.MOV.U32 R12, RZ, RZ, R10.reuse ;  /* 0x000000ffff0c7224 */ /* 0x100fe200078e000a */
[C---:B------:R-:W-:Y:S01]  /*23c0*/  LOP3.LUT R16, R13.reuse, 0x800fffff, RZ, 0xc0, !PT ;  /* 0x800fffff0d107812 */ /* 0x040fe200078ec0ff */
[----:B------:R-:W-:Y:S01]  /*23d0*/  IMAD.MOV.U32 R20, RZ, RZ, 0x1 ;  /* 0x00000001ff147424 */ /* 0x000fe200078e00ff */
[----:B------:R-:W-:Y:S01]  /*23e0*/  LOP3.LUT R28, R13, 0x7ff00000, RZ, 0xc0, !PT ;  /* 0x7ff000000d1c7812 */ /* 0x000fe200078ec0ff */
[----:B------:R-:W-:Y:S01]  /*23f0*/  IMAD.MOV.U32 R27, RZ, RZ, 0x1ca00000 ;  /* 0x1ca00000ff1b7424 */ /* 0x000fe200078e00ff */
[----:B------:R-:W-:Y:S01]  /*2400*/  LOP3.LUT R17, R16, 0x3ff00000, RZ, 0xfc, !PT ;  /* 0x3ff0000010117812 */ /* 0x000fe200078efcff */
[----:B------:R-:W-:-:S06]  /*2410*/  IMAD.MOV.U32 R16, RZ, RZ, R10 ;  /* 0x000000ffff107224 */ /* 0x000fcc00078e000a */
[----:B------:R-:W-:-:S06]  /*2420*/  @!P2 DMUL R16, R12, 8.98846567431157953865e+307 ;  /* 0x7fe000000c10a828 */ /* 0x000fcc0000000000 */
[----:B------:R-:W0:Y:S02]  /*2430*/  MUFU.RCP64H R21, R17 ;  /* 0x0000001100157308 */ /* 0x000e240000001800 */
[----:B0-----:R-:W-:-:S08]  /*2440*/  DFMA R10, R20, -R16, 1 ;  /* 0x3ff00000140a742b */ /* 0x001fd00000000810 */
[----:B------:R-:W-:Y:S01]  /*2450*/  DFMA R18, R10, R10, R10 ;  /* 0x0000000a0a12722b */ /* 0x000fe2000000000a */
[----:B------:R-:W-:Y:S02]  /*2460*/  IMAD.U32 R11, RZ, RZ, UR5 ;  /* 0x00000005ff0b7e24 */ /* 0x000fe4000f8e00ff */
[----:B------:R-:W-:-:S03]  /*2470*/  IMAD.U32 R10, RZ, RZ, UR4 ;  /* 0x00000004ff0a7e24 */ /* 0x000fc6000f8e00ff */
[----:B------:R-:W-:Y:S02]  /*2480*/  LOP3.LUT R26, R11, 0x7ff00000, RZ, 0xc0, !PT ;  /* 0x7ff000000b1a7812 */ /* 0x000fe400078ec0ff */
[----:B------:R-:W-:Y:S01]  /*2490*/  DFMA R20, R20, R18, R20 ;  /* 0x000000121414722b */ /* 0x000fe20000000014 */
[----:B------:R-:W-:Y:S01]  /*24a0*/  IMAD.MOV.U32 R18, RZ, RZ, R10 ;  /* 0x000000ffff127224 */ /* 0x000fe200078e000a */
[----:B------:R-:W-:Y:S01]  /*24b0*/  ISETP.GE.U32.AND P3, PT, R26, R28, PT ;  /* 0x0000001c1a00720c */ /* 0x000fe20003f66070 */
[----:B------:R-:W-:-:S03]  /*24c0*/  IMAD.MOV.U32 R29, RZ, RZ, R26 ;  /* 0x000000ffff1d7224 */ /* 0x000fc600078e001a */
[----:B------:R-:W-:Y:S02]  /*24d0*/  SEL R19, R27, 0x63400000, !P3 ;  /* 0x634000001b137807 */ /* 0x000fe40005800000 */
[----:B------:R-:W-:Y:S01]  /*24e0*/  DFMA R22, R20, -R16, 1 ;  /* 0x3ff000001416742b */ /* 0x000fe20000000810 */
[----:B------:R-:W-:Y:S02]  /*24f0*/  FSETP.GEU.AND P3, PT, |R11|, 1.469367938527859385e-39, PT ;  /* 0x001000000b00780b */ /* 0x000fe40003f6e200 */
[----:B------:R-:W-:-:S05]  /*2500*/  LOP3.LUT R19, R19, 0x800fffff, R11, 0xf8, !PT ;  /* 0x800fffff13137812 */ /* 0x000fca00078ef80b */
[----:B------:R-:W-:-:S06]  /*2510*/  DFMA R20, R20, R22, R20 ;  /* 0x000000161414722b */ /* 0x000fcc0000000014 */
[----:B------:R-:W-:Y:S05]  /*2520*/  @P3 BRA `(.L_x_36) ;  /* 0x0000000000203947 */ /* 0x000fea0003800000 */
[----:B------:R-:W-:Y:S01]  /*2530*/  LOP3.LUT R23, R13, 0x7ff00000, RZ, 0xc0, !PT ;  /* 0x7ff000000d177812 */ /* 0x000fe200078ec0ff */
[----:B------:R-:W-:-:S03]  /*2540*/  IMAD.MOV.U32 R22, RZ, RZ, RZ ;  /* 0x000000ffff167224 */ /* 0x000fc600078e00ff */
[----:B------:R-:W-:-:S04]  /*2550*/  ISETP.GE.U32.AND P3, PT, R26, R23, PT ;  /* 0x000000171a00720c */ /* 0x000fc80003f66070 */
[----:B------:R-:W-:-:S04]  /*2560*/  SEL R23, R27, 0x63400000, !P3 ;  /* 0x634000001b177807 */ /* 0x000fc80005800000 */
[----:B------:R-:W-:-:S04]  /*2570*/  LOP3.LUT R23, R23, 0x80000000, R11, 0xf8, !PT ;  /* 0x8000000017177812 */ /* 0x000fc800078ef80b */
[----:B------:R-:W-:-:S06]  /*2580*/  LOP3.LUT R23, R23, 0x100000, RZ, 0xfc, !PT ;  /* 0x0010000017177812 */ /* 0x000fcc00078efcff */
[----:B------:R-:W-:-:S10]  /*2590*/  DFMA R18, R18, 2, -R22 ;  /* 0x400000001212782b */ /* 0x000fd40000000816 */
[----:B------:R-:W-:-:S07]  /*25a0*/  LOP3.LUT R29, R19, 0x7ff00000, RZ, 0xc0, !PT ;  /* 0x7ff00000131d7812 */ /* 0x000fce00078ec0ff */
.L_x_36:
[----:B------:R-:W-:Y:S01]  /*25b0*/  @!P2 LOP3.LUT R28, R17, 0x7ff00000, RZ, 0xc0, !PT ;  /* 0x7ff00000111ca812 */ /* 0x000fe200078ec0ff */
[----:B------:R-:W-:Y:S01]  /*25c0*/  VIADD R30, R29, 0xffffffff ;  /* 0xffffffff1d1e7836 */ /* 0x000fe20000000000 */
[----:B------:R-:W-:Y:S01]  /*25d0*/  DMUL R22, R20, R18 ;  /* 0x0000001214167228 */ /* 0x000fe20000000000 */
[----:B------:R-:W-:Y:S02]  /*25e0*/  BSSY B1, `(.L_x_37) ;  /* 0x0000039000017945 */ /* 0x000fe40003800000 */
[----:B------:R-:W-:Y:S01]  /*25f0*/  VIADD R32, R28, 0xffffffff ;  /* 0xffffffff1c207836 */ /* 0x000fe20000000000 */
[----:B------:R-:W-:-:S04]  /*2600*/  ISETP.GT.U32.AND P2, PT, R30, 0x7feffffe, PT ;  /* 0x7feffffe1e00780c */ /* 0x000fc80003f44070 */
[----:B------:R-:W-:Y:S01]  /*2610*/  ISETP.GT.U32.OR P2, PT, R32, 0x7feffffe, P2 ;  /* 0x7feffffe2000780c */ /* 0x000fe20001744470 */
[----:B------:R-:W-:-:S08]  /*2620*/  DFMA R24, R22, -R16, R18 ;  /* 0x800000101618722b */ /* 0x000fd00000000012 */
[----:B------:R-:W-:-:S04]  /*2630*/  DFMA R20, R20, R24, R22 ;  /* 0x000000181414722b */ /* 0x000fc80000000016 */
[----:B------:R-:W-:Y:S07]  /*2640*/  @P2 BRA `(.L_x_38) ;  /* 0x0000000000742947 */ /* 0x000fee0003800000 */
[----:B------:R-:W-:Y:S01]  /*2650*/  LOP3.LUT R23, R13, 0x7ff00000, RZ, 0xc0, !PT ;  /* 0x7ff000000d177812 */ /* 0x000fe200078ec0ff */
[----:B------:R-:W-:Y:S01]  /*2660*/  UMOV UR8, 0xb9600000 ;  /* 0xb960000000087882 */ /* 0x000fe20000000000 */
[----:B------:R-:W-:Y:S02]  /*2670*/  IMAD.MOV.U32 R10, RZ, RZ, RZ ;  /* 0x000000ffff0a7224 */ /* 0x000fe400078e00ff */
[----:B------:R-:W-:Y:S01]  /*2680*/  ISETP.GE.U32.AND P2, PT, R26, R23, PT ;  /* 0x000000171a00720c */ /* 0x000fe20003f46070 */
[----:B------:R-:W-:-:S03]  /*2690*/  IMAD.MOV R11, RZ, RZ, -R23 ;  /* 0x000000ffff0b7224 */ /* 0x000fc600078e0a17 */
[----:B------:R-:W-:Y:S02]  /*26a0*/  SEL R27, R27, 0x63400000, !P2 ;  /* 0x634000001b1b7807 */ /* 0x000fe40005000000 */
[----:B------:R-:W-:-:S04]  /*26b0*/  VIADDMNMX R26, R26, R11, UR8, !PT ;  /* 0x000000081a1a7e46 */ /* 0x000fc8000f80010b */
[----:B------:R-:W-:-:S05]  /*26c0*/  VIMNMX R26, R26, 0x46a00000, PT ;  /* 0x46a000001a1a7848 */ /* 0x000fca0003fe0100 */
[----:B------:R-:W-:-:S04]  /*26d0*/  IMAD.IADD R26, R26, 0x1, -R27 ;  /* 0x000000011a1a7824 */ /* 0x000fc800078e0a1b */
[----:B------:R-:W-:-:S06]  /*26e0*/  VIADD R11, R26, 0x7fe00000 ;  /* 0x7fe000001a0b7836 */ /* 0x000fcc0000000000 */
[----:B------:R-:W-:-:S10]  /*26f0*/  DMUL R22, R20, R10 ;  /* 0x0000000a14167228 */ /* 0x000fd40000000000 */
[----:B------:R-:W-:-:S13]  /*2700*/  FSETP.GTU.AND P2, PT, |R23|, 1.469367938527859385e-39, PT ;  /* 0x001000001700780b */ /* 0x000fda0003f4c200 */
[----:B------:R-:W-:Y:S05]  /*2710*/  @P2 BRA `(.L_x_39) ;  /* 0x0000000000942947 */ /* 0x000fea0003800000 */
[----:B------:R-:W-:Y:S01]  /*2720*/  DFMA R16, R20, -R16, R18 ;  /* 0x800000101410722b */ /* 0x000fe20000000012 */
[----:B------:R-:W-:-:S09]  /*2730*/  IMAD.MOV.U32 R10, RZ, RZ, RZ ;  /* 0x000000ffff0a7224 */ /* 0x000fd200078e00ff */
[----:B------:R-:W-:Y:S02]  /*2740*/  FSETP.NEU.AND P2, PT, R17, RZ, PT ;  /* 0x000000ff1100720b */ /* 0x000fe40003f4d000 */
[----:B------:R-:W-:-:S04]  /*2750*/  LOP3.LUT R19, R17, 0x80000000, R13, 0x48, !PT ;  /* 0x8000000011137812 */ /* 0x000fc800078e480d */
[----:B------:R-:W-:-:S07]  /*2760*/  LOP3.LUT R11, R19, R11, RZ, 0xfc, !PT ;  /* 0x0000000b130b7212 */ /* 0x000fce00078efcff */
[----:B------:R-:W-:Y:S05]  /*2770*/  @!P2 BRA `(.L_x_39) ;  /* 0x00000000007ca947 */ /* 0x000fea0003800000 */
[----:B------:R-:W-:Y:S01]  /*2780*/  IMAD.MOV R13, RZ, RZ, -R26 ;  /* 0x000000ffff0d7224 */ /* 0x000fe200078e0a1a */
[----:B------:R-:W-:Y:S01]  /*2790*/  DMUL.RP R10, R20, R10 ;  /* 0x0000000a140a7228 */ /* 0x000fe20000008000 */
[----:B------:R-:W-:-:S06]  /*27a0*/  IMAD.MOV.U32 R12, RZ, RZ, RZ ;  /* 0x000000ffff0c7224 */ /* 0x000fcc00078e00ff */
[----:B------:R-:W-:-:S03]  /*27b0*/  DFMA R12, R22, -R12, R20 ;  /* 0x8000000c160c722b */ /* 0x000fc60000000014 */
[----:B------:R-:W-:-:S03]  /*27c0*/  LOP3.LUT R19, R11, R19, RZ, 0x3c, !PT ;  /* 0x000000130b137212 */ /* 0x000fc600078e3cff */
[----:B------:R-:W-:-:S04]  /*27d0*/  IADD3 R12, -R26, -0x43300000, RZ ;  /* 0xbcd000001a0c7810 */ /* 0x000fc80007ffe1ff */
[----:B------:R-:W-:-:S04]  /*27e0*/  FSETP.NEU.AND P2, PT, |R13|, R12, PT ;  /* 0x0000000c0d00720b */ /* 0x000fc80003f4d200 */
[----:B------:R-:W-:Y:S02]  /*27f0*/  FSEL R22, R10, R22, !P2 ;  /* 0x000000160a167208 */ /* 0x000fe40005000000 */
[----:B------:R-:W-:Y:S01]  /*2800*/  FSEL R23, R19, R23, !P2 ;  /* 0x0000001713177208 */ /* 0x000fe20005000000 */
[----:B------:R-:W-:Y:S06]  /*2810*/  BRA `(.L_x_39) ;  /* 0x0000000000547947 */ /* 0x000fec0003800000 */
.L_x_38:
[----:B------:R-:W-:-:S14]  /*2820*/  DSETP.NAN.AND P2, PT, R10, R10, PT ;  /* 0x0000000a0a00722a */ /* 0x000fdc0003f48000 */
[----:B------:R-:W-:Y:S05]  /*2830*/  @P2 BRA `(.L_x_40) ;  /* 0x0000000000442947 */ /* 0x000fea0003800000 */
[----:B------:R-:W-:-:S14]  /*2840*/  DSETP.NAN.AND P2, PT, R12, R12, PT ;  /* 0x0000000c0c00722a */ /* 0x000fdc0003f48000 */
[----:B------:R-:W-:Y:S05]  /*2850*/  @P2 BRA `(.L_x_41) ;  /* 0x0000000000302947 */ /* 0x000fea0003800000 */
[----:B------:R-:W-:Y:S01]  /*2860*/  ISETP.NE.AND P2, PT, R29, R28, PT ;  /* 0x0000001c1d00720c */ /* 0x000fe20003f45270 */
[----:B------:R-:W-:Y:S02]  /*2870*/  IMAD.MOV.U32 R22, RZ, RZ, 0x0 ;  /* 0x00000000ff167424 */ /* 0x000fe400078e00ff */
[----:B------:R-:W-:-:S10]  /*2880*/  IMAD.MOV.U32 R23, RZ, RZ, -0x80000 ;  /* 0xfff80000ff177424 */ /* 0x000fd400078e00ff */
[----:B------:R-:W-:Y:S05]  /*2890*/  @!P2 BRA `(.L_x_39) ;  /* 0x000000000034a947 */ /* 0x000fea0003800000 */
[----:B------:R-:W-:Y:S02]  /*28a0*/  ISETP.NE.AND P2, PT, R29, 0x7ff00000, PT ;  /* 0x7ff000001d00780c */ /* 0x000fe40003f45270 */
[----:B------:R-:W-:Y:S02]  /*28b0*/  LOP3.LUT R23, R11, 0x80000000, R13, 0x48, !PT ;  /* 0x800000000b177812 */ /* 0x000fe400078e480d */
[----:B------:R-:W-:-:S13]  /*28c0*/  ISETP.EQ.OR P2, PT, R28, RZ, !P2 ;  /* 0x000000ff1c00720c */ /* 0x000fda0005742670 */
[----:B------:R-:W-:Y:S01]  /*28d0*/  @P2 LOP3.LUT R10, R23, 0x7ff00000, RZ, 0xfc, !PT ;  /* 0x7ff00000170a2812 */ /* 0x000fe200078efcff */
[----:B------:R-:W-:Y:S02]  /*28e0*/  @!P2 IMAD.MOV.U32 R22, RZ, RZ, RZ ;  /* 0x000000ffff16a224 */ /* 0x000fe400078e00ff */
[----:B------:R-:W-:Y:S02]  /*28f0*/  @P2 IMAD.MOV.U32 R22, RZ, RZ, RZ ;  /* 0x000000ffff162224 */ /* 0x000fe400078e00ff */
[----:B------:R-:W-:Y:S01]  /*2900*/  @P2 IMAD.MOV.U32 R23, RZ, RZ, R10 ;  /* 0x000000ffff172224 */ /* 0x000fe200078e000a */
[----:B------:R-:W-:Y:S06]  /*2910*/  BRA `(.L_x_39) ;  /* 0x0000000000147947 */ /* 0x000fec0003800000 */
.L_x_41:
[----:B------:R-:W-:Y:S01]  /*2920*/  LOP3.LUT R23, R13, 0x80000, RZ, 0xfc, !PT ;  /* 0x000800000d177812 */ /* 0x000fe200078efcff */
[----:B------:R-:W-:Y:S01]  /*2930*/  IMAD.MOV.U32 R22, RZ, RZ, R12 ;  /* 0x000000ffff167224 */ /* 0x000fe200078e000c */
[----:B------:R-:W-:Y:S06]  /*2940*/  BRA `(.L_x_39) ;  /* 0x0000000000087947 */ /* 0x000fec0003800000 */
.L_x_40:
[----:B------:R-:W-:Y:S01]  /*2950*/  LOP3.LUT R23, R11, 0x80000, RZ, 0xfc, !PT ;  /* 0x000800000b177812 */ /* 0x000fe200078efcff */
[----:B------:R-:W-:-:S07]  /*2960*/  IMAD.MOV.U32 R22, RZ, RZ, R10 ;  /* 0x000000ffff167224 */ /* 0x000fce00078e000a */
.L_x_39:
[----:B------:R-:W-:Y:S05]  /*2970*/  BSYNC B1 ;  /* 0x0000000000017941 */ /* 0x000fea0003800000 */
.L_x_37:
[----:B------:R-:W-:Y:S02]  /*2980*/  IMAD.MOV.U32 R10, RZ, RZ, R0 ;  /* 0x000000ffff0a7224 */ /* 0x000fe400078e0000 */
[----:B------:R-:W-:Y:S02]  /*2990*/  IMAD.MOV.U32 R11, RZ, RZ, 0x0 ;  /* 0x00000000ff0b7424 */ /* 0x000fe400078e00ff */
[----:B------:R-:W-:Y:S02]  /*29a0*/  IMAD.MOV.U32 R16, RZ, RZ, R22 ;  /* 0x000000ffff107224 */ /* 0x000fe400078e0016 */
[----:B------:R-:W-:Y:S01]  /*29b0*/  IMAD.MOV.U32 R17, RZ, RZ, R23 ;  /* 0x000000ffff117224 */ /* 0x000fe200078e0017 */
[----:B------:R-:W-:Y:S06]  /*29c0*/  RET.REL.NODEC R10 `(triton_) ;  /* 0xffffffd40a8c7950 */ /* 0x000fec0003c3ffff */
        .type           $triton_$__internal_accurate_pow,@function
        .size           $triton_$__internal_accurate_pow,($triton_$__internal_trig_reduction_slowpathd - $triton_$__internal_accurate_pow)
$triton_$__internal_accurate_pow:
[----:B------:R-:W-:Y:S01]  /*29d0*/  ISETP.GT.U32.AND P4, PT, R11, 0xfffff, PT ;  /* 0x000fffff0b00780c */ /* 0x000fe20003f84070 */
[----:B------:R-:W-:Y:S01]  /*29e0*/  IMAD.MOV.U32 R8, RZ, RZ, R10 ;  /* 0x000000ffff087224 */ /* 0x000fe200078e000a */
[----:B------:R-:W-:Y:S01]  /*29f0*/  UMOV UR4, 0x7d2cafe2 ;  /* 0x7d2cafe200047882 */ /* 0x000fe20000000000 */
[--C-:B------:R-:W-:Y:S01]  /*2a00*/  IMAD.MOV.U32 R9, RZ, RZ, R11.reuse ;  /* 0x000000ffff097224 */ /* 0x100fe200078e000b */
[----:B------:R-:W-:Y:S01]  /*2a10*/  UMOV UR5, 0x3eb0f5ff ;  /* 0x3eb0f5ff00057882 */ /* 0x000fe20000000000 */
[----:B------:R-:W-:Y:S02]  /*2a20*/  IMAD.MOV.U32 R0, RZ, RZ, R11 ;  /* 0x000000ffff007224 */ /* 0x000fe400078e000b */
[----:B------:R-:W-:Y:S02]  /*2a30*/  IMAD.MOV.U32 R24, RZ, RZ, 0x41ad3b5a ;  /* 0x41ad3b5aff187424 */ /* 0x000fe400078e00ff */
[----:B------:R-:W-:-:S04]  /*2a40*/  IMAD.MOV.U32 R25, RZ, RZ, 0x3ed0f5d2 ;  /* 0x3ed0f5d2ff197424 */ /* 0x000fc800078e00ff */
[----:B------:R-:W-:-:S10]  /*2a50*/  @!P4 DMUL R8, R8, 1.80143985094819840000e+16 ;  /* 0x435000000808c828 */ /* 0x000fd40000000000 */
[----:B------:R-:W-:Y:S02]  /*2a60*/  @!P4 IMAD.MOV.U32 R0, RZ, RZ, R9 ;  /* 0x000000ffff00c224 */ /* 0x000fe400078e0009 */
[----:B------:R-:W-:Y:S02]  /*2a70*/  @!P4 IMAD.MOV.U32 R10, RZ, RZ, R8 ;  /* 0x000000ffff0ac224 */ /* 0x000fe400078e0008 */
[----:B------:R-:W-:Y:S01]  /*2a80*/  IMAD.MOV.U32 R8, RZ, RZ, RZ ;  /* 0x000000ffff087224 */ /* 0x000fe200078e00ff */
[----:B------:R-:W-:Y:S01]  /*2a90*/  LOP3.LUT R12, R0, 0x800fffff, RZ, 0xc0, !PT ;  /* 0x800fffff000c7812 */ /* 0x000fe200078ec0ff */
[----:B------:R-:W-:Y:S01]  /*2aa0*/  IMAD.MOV.U32 R14, RZ, RZ, R10 ;  /* 0x000000ffff0e7224 */ /* 0x000fe200078e000a */
[----:B------:R-:W-:Y:S02]  /*2ab0*/  SHF.R.U32.HI R0, RZ, 0x14, R11 ;  /* 0x00000014ff007819 */ /* 0x000fe4000001160b */
[----:B------:R-:W-:Y:S02]  /*2ac0*/  LOP3.LUT R15, R12, 0x3ff00000, RZ, 0xfc, !PT ;  /* 0x3ff000000c0f7812 */ /* 0x000fe400078efcff */
[----:B------:R-:W-:-:S02]  /*2ad0*/  @!P4 LEA.HI R0, R9, 0xffffffca, RZ, 0xc ;  /* 0xffffffca0900c811 */ /* 0x000fc400078f60ff */
[----:B------:R-:W-:-:S13]  /*2ae0*/  ISETP.GE.U32.AND P4, PT, R15, 0x3ff6a09f, PT ;  /* 0x3ff6a09f0f00780c */ /* 0x000fda0003f86070 */
[----:B------:R-:W-:-:S04]  /*2af0*/  @P4 VIADD R9, R15, 0xfff00000 ;  /* 0xfff000000f094836 */ /* 0x000fc80000000000 */
[----:B------:R-:W-:-:S06]  /*2b00*/  @P4 IMAD.MOV.U32 R15, RZ, RZ, R9 ;  /* 0x000000ffff0f4224 */ /* 0x000fcc00078e0009 */
[C---:B------:R-:W-:Y:S02]  /*2b10*/  DADD R10, R14.reuse, 1 ;  /* 0x3ff000000e0a7429 */ /* 0x040fe40000000000 */
[----:B------:R-:W-:-:S04]  /*2b20*/  DADD R14, R14, -1 ;  /* 0xbff000000e0e7429 */ /* 0x000fc80000000000 */
[----:B------:R-:W0:Y:S02]  /*2b30*/  MUFU.RCP64H R9, R11 ;  /* 0x0000000b00097308 */ /* 0x000e240000001800 */
[----:B0-----:R-:W-:-:S08]  /*2b40*/  DFMA R10, -R10, R8, 1 ;  /* 0x3ff000000a0a742b */ /* 0x001fd00000000108 */
[----:B------:R-:W-:-:S08]  /*2b50*/  DFMA R10, R10, R10, R10 ;  /* 0x0000000a0a0a722b */ /* 0x000fd0000000000a */
[----:B------:R-:W-:-:S08]  /*2b60*/  DFMA R8, R8, R10, R8 ;  /* 0x0000000a0808722b */ /* 0x000fd00000000008 */
[----:B------:R-:W-:-:S08]  /*2b70*/  DMUL R10, R14, R8 ;  /* 0x000000080e0a7228 */ /* 0x000fd00000000000 */
[----:B------:R-:W-:-:S08]  /*2b80*/  DFMA R10, R14, R8, R10 ;  /* 0x000000080e0a722b */ /* 0x000fd0000000000a */
[-C--:B------:R-:W-:Y:S02]  /*2b90*/  DMUL R22, R10, R10.reuse ;  /* 0x0000000a0a167228 */ /* 0x080fe40000000000 */
[----:B------:R-:W-:Y:S02]  /*2ba0*/  DADD R16, R14, -R10 ;  /* 0x000000000e107229 */ /* 0x000fe4000000080a */
[----:B------:R-:W-:-:S04]  /*2bb0*/  DMUL R20, R10, R10 ;  /* 0x0000000a0a147228 */ /* 0x000fc80000000000 */
[----:B------:R-:W-:Y:S01]  /*2bc0*/  DFMA R24, R22, UR4, R24 ;  /* 0x0000000416187c2b */ /* 0x000fe20008000018 */
[----:B------:R-:W-:Y:S01]  /*2bd0*/  UMOV UR4, 0x75488a3f ;  /* 0x75488a3f00047882 */ /* 0x000fe20000000000 */
[----:B------:R-:W-:Y:S01]  /*2be0*/  UMOV UR5, 0x3ef3b20a ;  /* 0x3ef3b20a00057882 */ /* 0x000fe20000000000 */
[----:B------:R-:W-:Y:S02]  /*2bf0*/  DADD R16, R16, R16 ;  /* 0x0000000010107229 */ /* 0x000fe40000000010 */
[----:B------:R-:W-:-:S03]  /*2c00*/  DMUL R12, R10, R20 ;  /* 0x000000140a0c7228 */ /* 0x000fc60000000000 */
[----:B------:R-:W-:Y:S01]  /*2c10*/  DFMA R24, R22, R24, UR4 ;  /* 0x0000000416187e2b */ /* 0x000fe20008000018 */
[----:B------:R-:W-:Y:S01]  /*2c20*/  UMOV UR4, 0xe4faecd5 ;  /* 0xe4faecd500047882 */ /* 0x000fe20000000000 */
[----:B------:R-:W-:Y:S01]  /*2c30*/  UMOV UR5, 0x3f1745cd ;  /* 0x3f1745cd00057882 */ /* 0x000fe20000000000 */
[----:B------:R-:W-:Y:S02]  /*2c40*/  DFMA R14, R14, -R10, R16 ;  /* 0x8000000a0e0e722b */ /* 0x000fe40000000010 */
[----:B------:R-:W-:-:S03]  /*2c50*/  DFMA R16, R10, R20, -R12 ;  /* 0x000000140a10722b */ /* 0x000fc6000000080c */
[----:B------:R-:W-:Y:S01]  /*2c60*/  DFMA R24, R22, R24, UR4 ;  /* 0x0000000416187e2b */ /* 0x000fe20008000018 */
[----:B------:R-:W-:Y:S01]  /*2c70*/  UMOV UR4, 0x258a578b ;  /* 0x258a578b00047882 */ /* 0x000fe20000000000 */
[----:B------:R-:W-:Y:S01]  /*2c80*/  UMOV UR5, 0x3f3c71c7 ;  /* 0x3f3c71c700057882 */ /* 0x000fe20000000000 */
[----:B------:R-:W-:-:S05]  /*2c90*/  DMUL R26, R8, R14 ;  /* 0x0000000e081a7228 */ /* 0x000fca0000000000 */
[----:B------:R-:W-:Y:S01]  /*2ca0*/  DFMA R24, R22, R24, UR4 ;  /* 0x0000000416187e2b */ /* 0x000fe20008000018 */
[----:B------:R-:W-:Y:S01]  /*2cb0*/  UMOV UR4, 0x9242b910 ;  /* 0x9242b91000047882 */ /* 0x000fe20000000000 */
[----:B------:R-:W-:Y:S01]  /*2cc0*/  UMOV UR5, 0x3f624924 ;  /* 0x3f62492400057882 */ /* 0x000fe20000000000 */
[----:B------:R-:W-:Y:S02]  /*2cd0*/  DFMA R16, R26, R20, R16 ;  /* 0x000000141a10722b */ /* 0x000fe40000000010 */
[----:B------:R-:W-:Y:S01]  /*2ce0*/  DFMA R20, R10, R10, -R20 ;  /* 0x0000000a0a14722b */ /* 0x000fe20000000814 */
[----:B------:R-:W-:Y:S02]  /*2cf0*/  VIADD R27, R27, 0x100000 ;  /* 0x001000001b1b7836 */ /* 0x000fe40000000000 */
[----:B------:R-:W-:Y:S01]  /*2d00*/  DFMA R24, R22, R24, UR4 ;  /* 0x0000000416187e2b */ /* 0x000fe20008000018 */
[----:B------:R-:W-:Y:S01]  /*2d10*/  UMOV UR4, 0x99999dfb ;  /* 0x99999dfb00047882 */ /* 0x000fe20000000000 */
[----:B------:R-:W-:-:S03]  /*2d20*/  UMOV UR5, 0x3f899999 ;  /* 0x3f89999900057882 */ /* 0x000fc60000000000 */
[----:B------:R-:W-:-:S03]  /*2d30*/  DFMA R20, R10, R26, R20 ;  /* 0x0000001a0a14722b */ /* 0x000fc60000000014 */
[----:B------:R-:W-:Y:S01]  /*2d40*/  DFMA R24, R22, R24, UR4 ;  /* 0x0000000416187e2b */ /* 0x000fe20008000018 */
[----:B------:R-:W-:Y:S01]  /*2d50*/  UMOV UR4, 0x55555555 ;  /* 0x5555555500047882 */ /* 0x000fe20000000000 */
[----:B------:R-:W-:-:S03]  /*2d60*/  UMOV UR5, 0x3fb55555 ;  /* 0x3fb5555500057882 */ /* 0x000fc60000000000 */
[----:B------:R-:W-:-:S03]  /*2d70*/  DFMA R16, R10, R20, R16 ;  /* 0x000000140a10722b */ /* 0x000fc60000000010 */
[----:B------:R-:W-:-:S08]  /*2d80*/  DFMA R18, R22, R24, UR4 ;  /* 0x0000000416127e2b */ /* 0x000fd00008000018 */
[----:B------:R-:W-:Y:S01]  /*2d90*/  DADD R26, -R18, UR4 ;  /* 0x00000004121a7e29 */ /* 0x000fe20008000100 */
[----:B------:R-:W-:Y:S01]  /*2da0*/  UMOV UR4, 0xb9e7b0 ;  /* 0x00b9e7b000047882 */ /* 0x000fe20000000000 */
[----:B------:R-:W-:-:S06]  /*2db0*/  UMOV UR5, 0x3c46a4cb ;  /* 0x3c46a4cb00057882 */ /* 0x000fcc0000000000 */
[----:B------:R-:W-:-:S08]  /*2dc0*/  DFMA R24, R22, R24, R26 ;  /* 0x000000181618722b */ /* 0x000fd0000000001a */
[----:B------:R-:W-:Y:S01]  /*2dd0*/  DADD R24, R24, -UR4 ;  /* 0x8000000418187e29 */ /* 0x000fe20008000000 */
[----:B------:R-:W-:Y:S01]  /*2de0*/  UMOV UR4, 0x80000000 ;  /* 0x8000000000047882 */ /* 0x000fe20000000000 */
[----:B------:R-:W-:-:S06]  /*2df0*/  UMOV UR5, 0x43300000 ;  /* 0x4330000000057882 */ /* 0x000fcc0000000000 */
[----:B------:R-:W-:-:S08]  /*2e00*/  DADD R26, R18, R24 ;  /* 0x00000000121a7229 */ /* 0x000fd00000000018 */
[----:B------:R-:W-:Y:S02]  /*2e10*/  DMUL R22, R26, R12 ;  /* 0x0000000c1a167228 */ /* 0x000fe40000000000 */
[----:B------:R-:W-:-:S06]  /*2e20*/  DADD R18, R18, -R26 ;  /* 0x0000000012127229 */ /* 0x000fcc000000081a */
[----:B------:R-:W-:Y:S02]  /*2e30*/  DFMA R20, R26, R12, -R22 ;  /* 0x0000000c1a14722b */ /* 0x000fe40000000816 */
[----:B------:R-:W-:-:S06]  /*2e40*/  DADD R18, R24, R18 ;  /* 0x0000000018127229 */ /* 0x000fcc0000000012 */
[----:B------:R-:W-:-:S08]  /*2e50*/  DFMA R16, R26, R16, R20 ;  /* 0x000000101a10722b */ /* 0x000fd00000000014 */
[----:B------:R-:W-:-:S08]  /*2e60*/  DFMA R18, R18, R12, R16 ;  /* 0x0000000c1212722b */ /* 0x000fd00000000010 */
[----:B------:R-:W-:-:S08]  /*2e70*/  DADD R16, R22, R18 ;  /* 0x0000000016107229 */ /* 0x000fd00000000012 */
[--C-:B------:R-:W-:Y:S02]  /*2e80*/  DADD R12, R10, R16.reuse ;  /* 0x000000000a0c7229 */ /* 0x100fe40000000010 */
[----:B------:R-:W-:-:S06]  /*2e90*/  DADD R22, R22, -R16 ;  /* 0x0000000016167229 */ /* 0x000fcc0000000810 */
[----:B------:R-:W-:Y:S02]  /*2ea0*/  DADD R10, R10, -R12 ;  /* 0x000000000a0a7229 */ /* 0x000fe4000000080c */
[----:B------:R-:W-:Y:S01]  /*2eb0*/  DADD R22, R18, R22 ;  /* 0x0000000012167229 */ /* 0x000fe20000000016 */
[C---:B------:R-:W-:Y:S02]  /*2ec0*/  VIADD R18, R0.reuse, 0xfffffc01 ;  /* 0xfffffc0100127836 */ /* 0x040fe40000000000 */
[----:B------:R-:W-:-:S03]  /*2ed0*/  @P4 VIADD R18, R0, 0xfffffc02 ;  /* 0xfffffc0200124836 */ /* 0x000fc60000000000 */
[----:B------:R-:W-:-:S08]  /*2ee0*/  DADD R10, R16, R10 ;  /* 0x00000000100a7229 */ /* 0x000fd0000000000a */
[----:B------:R-:W-:-:S08]  /*2ef0*/  DADD R10, R22, R10 ;  /* 0x00000000160a7229 */ /* 0x000fd0000000000a */
[----:B------:R-:W-:Y:S01]  /*2f00*/  DFMA R16, R8, R14, R10 ;  /* 0x0000000e0810722b */ /* 0x000fe2000000000a */
[----:B------:R-:W-:Y:S01]  /*2f10*/  LOP3.LUT R10, R18, 0x80000000, RZ, 0x3c, !PT ;  /* 0x80000000120a7812 */ /* 0x000fe200078e3cff */
[----:B------:R-:W-:-:S06]  /*2f20*/  IMAD.MOV.U32 R11, RZ, RZ, 0x43300000 ;  /* 0x43300000ff0b7424 */ /* 0x000fcc00078e00ff */
[----:B------:R-:W-:Y:S02]  /*2f30*/  DADD R14, R12, R16 ;  /* 0x000000000c0e7229 */ /* 0x000fe40000000010 */
[----:B------:R-:W-:Y:S01]  /*2f40*/  DADD R10, R10, -UR4 ;  /* 0x800000040a0a7e29 */ /* 0x000fe20008000000 */
[----:B------:R-:W-:Y:S01]  /*2f50*/  UMOV UR4, 0xfefa39ef ;  /* 0xfefa39ef00047882 */ /* 0x000fe20000000000 */
[----:B------:R-:W-:-:S04]  /*2f60*/  UMOV UR5, 0x3fe62e42 ;  /* 0x3fe62e4200057882 */ /* 0x000fc80000000000 */
[--C-:B------:R-:W-:Y:S02]  /*2f70*/  DADD R12, R12, -R14.reuse ;  /* 0x000000000c0c7229 */ /* 0x100fe4000000080e */
[----:B------:R-:W-:-:S06]  /*2f80*/  DFMA R8, R10, UR4, R14 ;  /* 0x000000040a087c2b */ /* 0x000fcc000800000e */
[----:B------:R-:W-:Y:S02]  /*2f90*/  DADD R12, R16, R12 ;  /* 0x00000000100c7229 */ /* 0x000fe4000000000c */
[----:B------:R-:W-:Y:S01]  /*2fa0*/  DFMA R18, -R10, UR4, R8 ;  /* 0x000000040a127c2b */ /* 0x000fe20008000108 */
[----:B------:R-:W-:Y:S01]  /*2fb0*/  UMOV UR4, 0x3b39803f ;  /* 0x3b39803f00047882 */ /* 0x000fe20000000000 */
[----:B------:R-:W-:-:S06]  /*2fc0*/  UMOV UR5, 0x3c7abc9e ;  /* 0x3c7abc9e00057882 */ /* 0x000fcc0000000000 */
[----:B------:R-:W-:Y:S01]  /*2fd0*/  DADD R18, -R14, R18 ;  /* 0x000000000e127229 */ /* 0x000fe20000000112 */
[----:B------:R-:W-:Y:S02]  /*2fe0*/  IMAD.MOV.U32 R15, RZ, RZ, R34 ;  /* 0x000000ffff0f7224 */ /* 0x000fe400078e0022 */
[----:B------:R-:W-:Y:S02]  /*2ff0*/  IMAD.MOV.U32 R14, RZ, RZ, R35 ;  /* 0x000000ffff0e7224 */ /* 0x000fe400078e0023 */
[----:B------:R-:W-:-:S03]  /*3000*/  IMAD.SHL.U32 R0, R15, 0x2, RZ ;  /* 0x000000020f007824 */ /* 0x000fc600078e00ff */
[----:B------:R-:W-:Y:S02]  /*3010*/  DADD R12, R12, -R18 ;  /* 0x000000000c0c7229 */ /* 0x000fe40000000812 */
[----:B------:R-:W-:-:S06]  /*3020*/  ISETP.GT.U32.AND P4, PT, R0, -0x2000001, PT ;  /* 0xfdffffff0000780c */ /* 0x000fcc0003f84070 */
[----:B------:R-:W-:Y:S01]  /*3030*/  DFMA R10, R10, UR4, R12 ;  /* 0x000000040a0a7c2b */ /* 0x000fe2000800000c */
[----:B------:R-:W-:Y:S01]  /*3040*/  UMOV UR4, 0xfefa39ef ;  /* 0xfefa39ef00047882 */ /* 0x000fe20000000000 */
[----:B------:R-:W-:Y:S01]  /*3050*/  LOP3.LUT R13, R15, 0xff0fffff, RZ, 0xc0, !PT ;  /* 0xff0fffff0f0d7812 */ /* 0x000fe200078ec0ff */
[----:B------:R-:W-:-:S03]  /*3060*/  UMOV UR5, 0x3fe62e42 ;  /* 0x3fe62e4200057882 */ /* 0x000fc60000000000 */
[----:B------:R-:W-:Y:S02]  /*3070*/  SEL R15, R13, R15, P4 ;  /* 0x0000000f0d0f7207 */ /* 0x000fe40002000000 */
[----:B------:R-:W-:-:S08]  /*3080*/  DADD R16, R8, R10 ;  /* 0x0000000008107229 */ /* 0x000fd0000000000a */
[----:B------:R-:W-:Y:S02]  /*3090*/  DADD R8, R8, -R16 ;  /* 0x0000000008087229 */ /* 0x000fe40000000810 */
[----:B------:R-:W-:-:S06]  /*30a0*/  DMUL R12, R16, R14 ;  /* 0x0000000e100c7228 */ /* 0x000fcc0000000000 */
[----:B------:R-:W-:Y:S02]  /*30b0*/  DADD R8, R10, R8 ;  /* 0x000000000a087229 */ /* 0x000fe40000000008 */
[----:B------:R-:W-:Y:S01]  /*30c0*/  DFMA R16, R16, R14, -R12 ;  /* 0x0000000e1010722b */ /* 0x000fe2000000080c */
[----:B------:R-:W-:Y:S02]  /*30d0*/  IMAD.MOV.U32 R10, RZ, RZ, 0x652b82fe ;  /* 0x652b82feff0a7424 */ /* 0x000fe400078e00ff */
[----:B------:R-:W-:-:S05]  /*30e0*/  IMAD.MOV.U32 R11, RZ, RZ, 0x3ff71547 ;  /* 0x3ff71547ff0b7424 */ /* 0x000fca00078e00ff */
[----:B------:R-:W-:-:S08]  /*30f0*/  DFMA R14, R8, R14, R16 ;  /* 0x0000000e080e722b */ /* 0x000fd00000000010 */
[----:B------:R-:W-:-:S08]  /*3100*/  DADD R8, R12, R14 ;  /* 0x000000000c087229 */ /* 0x000fd0000000000e */
[----:B------:R-:W-:Y:S02]  /*3110*/  DFMA R10, R8, R10, 6.75539944105574400000e+15 ;  /* 0x43380000080a742b */ /* 0x000fe4000000000a */
[----:B------:R-:W-:Y:S01]  /*3120*/  FADD.FTZ R0, |R9|, -RZ ;  /* 0x800000ff09007221 */ /* 0x000fe20000010200 */
[----:B------:R-:W-:-:S04]  /*3130*/  DADD R12, R12, -R8 ;  /* 0x000000000c0c7229 */ /* 0x000fc80000000808 */
[----:B------:R-:W-:Y:S01]  /*3140*/  FSETP.GEU.AND P4, PT, R0, 4.1917929649353027344, PT ;  /* 0x4086232b0000780b */ /* 0x000fe20003f8e000 */
[----:B------:R-:W-:-:S03]  /*3150*/  DADD R16, R10, -6.75539944105574400000e+15 ;  /* 0xc33800000a107429 */ /* 0x000fc60000000000 */
[----:B------:R-:W-:-:S05]  /*3160*/  DADD R14, R14, R12 ;  /* 0x000000000e0e7229 */ /* 0x000fca000000000c */
[----:B------:R-:W-:Y:S01]  /*3170*/  DFMA R18, R16, -UR4, R8 ;  /* 0x8000000410127c2b */ /* 0x000fe20008000008 */
[----:B------:R-:W-:Y:S01]  /*3180*/  UMOV UR4, 0x3b39803f ;  /* 0x3b39803f00047882 */ /* 0x000fe20000000000 */
[----:B------:R-:W-:-:S06]  /*3190*/  UMOV UR5, 0x3c7abc9e ;  /* 0x3c7abc9e00057882 */ /* 0x000fcc0000000000 */
[----:B------:R-:W-:Y:S01]  /*31a0*/  DFMA R18, R16, -UR4, R18 ;  /* 0x8000000410127c2b */ /* 0x000fe20008000012 */
[----:B------:R-:W-:Y:S01]  /*31b0*/  UMOV UR4, 0x69ce2bdf ;  /* 0x69ce2bdf00047882 */ /* 0x000fe20000000000 */
[----:B------:R-:W-:Y:S01]  /*31c0*/  IMAD.MOV.U32 R16, RZ, RZ, -0x35dec16 ;  /* 0xfca213eaff107424 */ /* 0x000fe200078e00ff */
[----:B------:R-:W-:Y:S01]  /*31d0*/  UMOV UR5, 0x3e5ade15 ;  /* 0x3e5ade1500057882 */ /* 0x000fe20000000000 */
[----:B------:R-:W-:-:S06]  /*31e0*/  IMAD.MOV.U32 R17, RZ, RZ, 0x3e928af3 ;  /* 0x3e928af3ff117424 */ /* 0x000fcc00078e00ff */
[----:B------:R-:W-:Y:S01]  /*31f0*/  DFMA R16, R18, UR4, R16 ;  /* 0x0000000412107c2b */ /* 0x000fe20008000010 */
[----:B------:R-:W-:Y:S01]  /*3200*/  UMOV UR4, 0x62401315 ;  /* 0x6240131500047882 */ /* 0x000fe20000000000 */
[----:B------:R-:W-:-:S06]  /*3210*/  UMOV UR5, 0x3ec71dee ;  /* 0x3ec71dee00057882 */ /* 0x000fcc0000000000 */
[----:B------:R-:W-:Y:S01]  /*3220*/  DFMA R16, R18, R16, UR4 ;  /* 0x0000000412107e2b */ /* 0x000fe20008000010 */
        /* <DEDUP_REMOVED lines=20> */
[----:B------:R-:W-:-:S08]  /*3370*/  DFMA R16, R18, R16, UR4 ;  /* 0x0000000412107e2b */ /* 0x000fd00008000010 */
[----:B------:R-:W-:-:S08]  /*3380*/  DFMA R16, R18, R16, 1 ;  /* 0x3ff000001210742b */ /* 0x000fd00000000010 */
[----:B------:R-:W-:-:S10]  /*3390*/  DFMA R16, R18, R16, 1 ;  /* 0x3ff000001210742b */ /* 0x000fd40000000010 */
[----:B------:R-:W-:Y:S02]  /*33a0*/  IMAD R13, R10, 0x100000, R17 ;  /* 0x001000000a0d7824 */ /* 0x000fe400078e0211 */
[----:B------:R-:W-:Y:S01]  /*33b0*/  IMAD.MOV.U32 R12, RZ, RZ, R16 ;  /* 0x000000ffff0c7224 */ /* 0x000fe200078e0010 */
[----:B------:R-:W-:Y:S06]  /*33c0*/  @!P4 BRA `(.L_x_42) ;  /* 0x000000000030c947 */ /* 0x000fec0003800000 */
[C---:B------:R-:W-:Y:S02]  /*33d0*/  DADD R12, R8.reuse, +INF ;  /* 0x7ff00000080c7429 */ /* 0x040fe40000000000 */
[----:B------:R-:W-:-:S08]  /*33e0*/  DSETP.GEU.AND P4, PT, R8, RZ, PT ;  /* 0x000000ff0800722a */ /* 0x000fd00003f8e000 */
[----:B------:R-:W-:Y:S02]  /*33f0*/  FSEL R12, R12, RZ, P4 ;  /* 0x000000ff0c0c7208 */ /* 0x000fe40002000000 */
[----:B------:R-:W-:Y:S02]  /*3400*/  FSEL R13, R13, RZ, P4 ;  /* 0x000000ff0d0d7208 */ /* 0x000fe40002000000 */
[----:B------:R-:W-:-:S13]  /*3410*/  FSETP.GEU.AND P4, PT, R0, 4.2275390625, PT ;  /* 0x408748000000780b */ /* 0x000fda0003f8e000 */
[----:B------:R-:W-:-:S04]  /*3420*/  @!P4 LEA.HI R0, R10, R10, RZ, 0x1 ;  /* 0x0000000a0a00c211 */ /* 0x000fc800078f08ff */
[----:B------:R-:W-:-:S05]  /*3430*/  @!P4 SHF.R.S32.HI R9, RZ, 0x1, R0 ;  /* 0x00000001ff09c819 */ /* 0x000fca0000011400 */
[----:B------:R-:W-:Y:S02]  /*3440*/  @!P4 IMAD.IADD R8, R10, 0x1, -R9 ;  /* 0x000000010a08c824 */ /* 0x000fe400078e0a09 */
[----:B------:R-:W-:-:S03]  /*3450*/  @!P4 IMAD R17, R9, 0x100000, R17 ;  /* 0x001000000911c824 */ /* 0x000fc600078e0211 */
[----:B------:R-:W-:Y:S01]  /*3460*/  @!P4 LEA R9, R8, 0x3ff00000, 0x14 ;  /* 0x3ff000000809c811 */ /* 0x000fe200078ea0ff */
[----:B------:R-:W-:-:S06]  /*3470*/  @!P4 IMAD.MOV.U32 R8, RZ, RZ, RZ ;  /* 0x000000ffff08c224 */ /* 0x000fcc00078e00ff */
[----:B------:R-:W-:-:S11]  /*3480*/  @!P4 DMUL R12, R16, R8 ;  /* 0x00000008100cc228 */ /* 0x000fd60000000000 */
.L_x_42:
[----:B------:R-:W-:Y:S01]  /*3490*/  DFMA R14, R14, R12, R12 ;  /* 0x0000000c0e0e722b */ /* 0x000fe2000000000c */
[----:B------:R-:W-:Y:S01]  /*34a0*/  ISETP.NE.AND P4, PT, R12, RZ, PT ;  /* 0x000000ff0c00720c */ /* 0x000fe20003f85270 */
[----:B------:R-:W-:Y:S01]  /*34b0*/  IMAD.MOV.U32 R8, RZ, RZ, R30 ;  /* 0x000000ffff087224 */ /* 0x000fe200078e001e */
[----:B------:R-:W-:-:S07]  /*34c0*/  LOP3.LUT R0, R13, 0x7fffffff, RZ, 0xc0, !PT ;  /* 0x7fffffff0d007812 */ /* 0x000fce00078ec0ff */
[----:B------:R-:W-:Y:S02]  /*34d0*/  FSEL R9, R12, R14, !P4 ;  /* 0x0000000e0c097208 */ /* 0x000fe40006000000 */
[----:B------:R-:W-:Y:S02]  /*34e0*/  FSEL R13, R13, R15, !P4 ;  /* 0x0000000f0d0d7208 */ /* 0x000fe40006000000 */
[----:B------:R-:W-:-:S04]  /*34f0*/  ISETP.NE.AND P4, PT, R0, 0x7ff00000, PT ;  /* 0x7ff000000000780c */ /* 0x000fc80003f85270 */
[----:B------:R-:W-:Y:S01]  /*3500*/  FSEL R0, R9, R14, !P4 ;  /* 0x0000000e09007208 */ /* 0x000fe20006000000 */
[----:B------:R-:W-:Y:S01]  /*3510*/  IMAD.MOV.U32 R9, RZ, RZ, 0x0 ;  /* 0x00000000ff097424 */ /* 0x000fe200078e00ff */
[----:B------:R-:W-:-:S03]  /*3520*/  FSEL R14, R13, R15, !P4 ;  /* 0x0000000f0d0e7208 */ /* 0x000fc60006000000 */
[----:B------:R-:W-:Y:S05]  /*3530*/  RET.REL.NODEC R8 `(triton_) ;  /* 0xffffffc808b07950 */ /* 0x000fea0003c3ffff */
        .type           $triton_$__internal_trig_reduction_slowpathd,@function
        .size           $triton_$__internal_trig_reduction_slowpathd,(.L_x_54 - $triton_$__internal_trig_reduction_slowpathd)
$triton_$__internal_trig_reduction_slowpathd:
[----:B------:R-:W-:-:S04]  /*3540*/  SHF.R.U32.HI R7, RZ, 0x14, R0 ;  /* 0x00000014ff077819 */ /* 0x000fc80000011600 */
[----:B------:R-:W-:-:S04]  /*3550*/  SGXT.U32 R7, R7, 0xb ;  /* 0x0000000b0707781a */ /* 0x000fc80000000000 */
[----:B------:R-:W-:-:S13]  /*3560*/  ISETP.NE.AND P6, PT, R7, 0x7ff, PT ;  /* 0x000007ff0700780c */ /* 0x000fda0003fc5270 */
[----:B------:R-:W-:Y:S05]  /*3570*/  @!P6 BRA `(.L_x_43) ;  /* 0x000000080078e947 */ /* 0x000fea0003800000 */
[----:B------:R-:W-:Y:S01]  /*3580*/  VIADD R7, R7, 0xfffffc00 ;  /* 0xfffffc0007077836 */ /* 0x000fe20000000000 */
[----:B------:R-:W0:Y:S01]  /*3590*/  LDC R8, c[0x0][0x20] ;  /* 0x00000800ff087b82 */ /* 0x000e220000000800 */
[----:B------:R-:W-:Y:S01]  /*35a0*/  VIADD R9, R1, 0x8 ;  /* 0x0000000801097836 */ /* 0x000fe20000000000 */
[----:B------:R-:W-:Y:S01]  /*35b0*/  BSSY B3, `(.L_x_44) ;  /* 0x0000037000037945 */ /* 0x000fe20003800000 */
[----:B------:R-:W-:Y:S02]  /*35c0*/  SHF.R.U32.HI R40, RZ, 0x14, R0 ;  /* 0x00000014ff287819 */ /* 0x000fe40000011600 */
[----:B------:R-:W-:Y:S02]  /*35d0*/  SHF.R.U32.HI R6, RZ, 0x6, R7 ;  /* 0x00000006ff067819 */ /* 0x000fe40000011607 */
[----:B------:R-:W-:Y:S01]  /*35e0*/  ISETP.GE.U32.AND P6, PT, R7, 0x80, PT ;  /* 0x000000800700780c */ /* 0x000fe20003fc6070 */
[----:B------:R-:W1:Y:S01]  /*35f0*/  LDC.64 R44, c[0x0][0x208] ;  /* 0x00008200ff2c7b82 */ /* 0x000e620000000a00 */
[----:B------:R-:W-:-:S02]  /*3600*/  IADD3 R13, -R6, 0x13, RZ ;  /* 0x00000013060d7810 */ /* 0x000fc40007ffe1ff */
[----:B------:R-:W-:Y:S02]  /*3610*/  IADD3 R7, -R6, 0xf, RZ ;  /* 0x0000000f06077810 */ /* 0x000fe40007ffe1ff */
[----:B------:R-:W-:-:S04]  /*3620*/  SEL R13, R13, 0x12, P6 ;  /* 0x000000120d0d7807 */ /* 0x000fc80003000000 */
[----:B------:R-:W-:Y:S02]  /*3630*/  ISETP.GE.AND P6, PT, R7, R13, PT ;  /* 0x0000000d0700720c */ /* 0x000fe40003fc6270 */
[----:B0-----:R-:W-:-:S11]  /*3640*/  IADD3 R8, -R8, R9, R8 ;  /* 0x0000000908087210 */ /* 0x001fd60007ffe108 */
[----:B------:R-:W-:Y:S05]  /*3650*/  @P6 BRA `(.L_x_45) ;  /* 0x0000000000a86947 */ /* 0x000fea0003800000 */
[----:B------:R-:W0:Y:S01]  /*3660*/  LDC.64 R26, c[0x4][0x10] ;  /* 0x01000400ff1a7b82 */ /* 0x000e220000000a00 */
[----:B------:R-:W-:Y:S01]  /*3670*/  IMAD.MOV R10, RZ, RZ, -R6 ;  /* 0x000000ffff0a7224 */ /* 0x000fe200078e0a06 */
[C---:B------:R-:W-:Y:S01]  /*3680*/  SHF.L.U64.HI R30, R12.reuse, 0xb, R0 ;  /* 0x0000000b0c1e7819 */ /* 0x040fe20000010200 */
[----:B------:R-:W-:Y:S01]  /*3690*/  BSSY B4, `(.L_x_46) ;  /* 0x0000025000047945 */ /* 0x000fe20003800000 */
[----:B------:R-:W-:Y:S01]  /*36a0*/  IMAD.SHL.U32 R12, R12, 0x800, RZ ;  /* 0x000008000c0c7824 */ /* 0x000fe200078e00ff */
[----:B------:R-:W-:Y:S02]  /*36b0*/  CS2R R28, SRZ ;  /* 0x00000000001c7805 */ /* 0x000fe4000001ff00 */
[----:B------:R-:W-:Y:S01]  /*36c0*/  LOP3.LUT R30, R30, 0x80000000, RZ, 0xfc, !PT ;  /* 0x800000001e1e7812 */ /* 0x000fe200078efcff */
[----:B0-----:R-:W-:-:S03]  /*36d0*/  IMAD.WIDE R10, R10, 0x8, R26 ;  /* 0x000000080a0a7825 */ /* 0x001fc600078e021a */
[----:B------:R-:W-:Y:S01]  /*36e0*/  IADD3 R9, P6, R10, 0x78, RZ ;  /* 0x000000780a097810 */ /* 0x000fe20007fde0ff */
[----:B------:R-:W-:Y:S02]  /*36f0*/  IMAD.MOV.U32 R10, RZ, RZ, R13 ;  /* 0x000000ffff0a7224 */ /* 0x000fe400078e000d */
[----:B------:R-:W-:Y:S02]  /*3700*/  IMAD.MOV.U32 R13, RZ, RZ, R8 ;  /* 0x000000ffff0d7224 */ /* 0x000fe400078e0008 */
[----:B------:R-:W-:-:S08]  /*3710*/  IMAD.X R11, RZ, RZ, R11, P6 ;  /* 0x000000ffff0b7224 */ /* 0x000fd000030e060b */
.L_x_47:
[----:B-1----:R-:W-:Y:S01]  /*3720*/  R2UR UR4, R44 ;  /* 0x000000002c0472ca */ /* 0x002fe200000e0000 */
[----:B------:R-:W-:Y:S01]  /*3730*/  IMAD.MOV.U32 R26, RZ, RZ, R9 ;  /* 0x000000ffff1a7224 */ /* 0x000fe200078e0009 */
[----:B------:R-:W-:Y:S01]  /*3740*/  R2UR UR5, R45 ;  /* 0x000000002d0572ca */ /* 0x000fe200000e0000 */
[----:B------:R-:W-:-:S12]  /*3750*/  IMAD.MOV.U32 R27, RZ, RZ, R11 ;  /* 0x000000ffff1b7224 */ /* 0x000fd800078e000b */
[----:B------:R-:W2:Y:S01]  /*3760*/  LDG.E.64.CONSTANT R26, desc[UR4][R26.64] ;  /* 0x000000041a1a7981 */ /* 0x000ea2000c1e9b00 */
[----:B------:R-:W-:Y:S01]  /*3770*/  IADD3 R9, P6, R9, 0x8, RZ ;  /* 0x0000000809097810 */ /* 0x000fe20007fde0ff */
[----:B------:R-:W-:-:S04]  /*3780*/  VIADD R7, R7, 0x1 ;  /* 0x0000000107077836 */ /* 0x000fc80000000000 */
[----:B------:R-:W-:Y:S02]  /*3790*/  IMAD.X R11, RZ, RZ, R11, P6 ;  /* 0x000000ffff0b7224 */ /* 0x000fe400030e060b */
[----:B--2---:R-:W-:-:S04]  /*37a0*/  IMAD.WIDE.U32 R28, P6, R26, R12, R28 ;  /* 0x0000000c1a1c7225 */ /* 0x004fc800078c001c */
[----:B------:R-:W-:-:S04]  /*37b0*/  IMAD.HI.U32 R35, R26, R30, RZ ;  /* 0x0000001e1a237227 */ /* 0x000fc800078e00ff */
[----:B------:R-:W-:Y:S02]  /*37c0*/  IMAD R34, R26, R30, RZ ;  /* 0x0000001e1a227224 */ /* 0x000fe400078e02ff */
[----:B------:R-:W-:Y:S02]  /*37d0*/  IMAD.X R26, RZ, RZ, R35, P6 ;  /* 0x000000ffff1a7224 */ /* 0x000fe400030e0623 */
[CC--:B------:R-:W-:Y:S01]  /*37e0*/  IMAD R35, R27.reuse, R12.reuse, RZ ;  /* 0x0000000c1b237224 */ /* 0x0c0fe200078e02ff */
[----:B------:R-:W-:Y:S01]  /*37f0*/  IADD3 R29, P6, R34, R29, RZ ;  /* 0x0000001d221d7210 */ /* 0x000fe20007fde0ff */
[----:B------:R-:W-:-:S05]  /*3800*/  IMAD.HI.U32 R34, R27, R12, RZ ;  /* 0x0000000c1b227227 */ /* 0x000fca00078e00ff */
[----:B------:R-:W-:Y:S01]  /*3810*/  IADD3.X R26, P6, R34, R26, RZ, P6, !PT ;  /* 0x0000001a221a7210 */ /* 0x000fe200037de4ff */
[----:B------:R-:W-:-:S04]  /*3820*/  IMAD.HI.U32 R34, R27, R30, RZ ;  /* 0x0000001e1b227227 */ /* 0x000fc800078e00ff */
[----:B------:R-:W-:Y:S01]  /*3830*/  IMAD.X R34, RZ, RZ, R34, P6 ;  /* 0x000000ffff227224 */ /* 0x000fe200030e0622 */
[----:B------:R-:W-:Y:S01]  /*3840*/  IADD3 R29, P6, R35, R29, RZ ;  /* 0x0000001d231d7210 */ /* 0x000fe20007fde0ff */
[----:B------:R-:W-:-:S04]  /*3850*/  IMAD R27, R27, R30, RZ ;  /* 0x0000001e1b1b7224 */ /* 0x000fc800078e02ff */
[----:B------:R0:W-:Y:S01]  /*3860*/  STL.64 [R13], R28 ;  /* 0x0000001c0d007387 */ /* 0x0001e20000100a00 */
[----:B------:R-:W-:-:S05]  /*3870*/  IADD3.X R26, P6, R27, R26, RZ, P6, !PT ;  /* 0x0000001a1b1a7210 */ /* 0x000fca00037de4ff */
[----:B------:R-:W-:Y:S01]  /*3880*/  IMAD.X R34, RZ, RZ, R34, P6 ;  /* 0x000000ffff227224 */ /* 0x000fe200030e0622 */
[----:B------:R-:W-:Y:S01]  /*3890*/  ISETP.GE.AND P6, PT, R7, R10, PT ;  /* 0x0000000a0700720c */ /* 0x000fe20003fc6270 */
[----:B0-----:R-:W-:Y:S02]  /*38a0*/  VIADD R13, R13, 0x8 ;  /* 0x000000080d0d7836 */ /* 0x001fe40000000000 */
[----:B------:R-:W-:Y:S02]  /*38b0*/  IMAD.MOV.U32 R28, RZ, RZ, R26 ;  /* 0x000000ffff1c7224 */ /* 0x000fe400078e001a */
[----:B------:R-:W-:-:S08]  /*38c0*/  IMAD.MOV.U32 R29, RZ, RZ, R34 ;  /* 0x000000ffff1d7224 */ /* 0x000fd000078e0022 */
[----:B------:R-:W-:Y:S05]  /*38d0*/  @!P6 BRA `(.L_x_47) ;  /* 0xfffffffc0090e947 */ /* 0x000fea000383ffff */
[----:B------:R-:W-:Y:S05]  /*38e0*/  BSYNC B4 ;  /* 0x0000000000047941 */ /* 0x000fea0003800000 */
.L_x_46:
[----:B------:R-:W-:Y:S05]  /*38f0*/  BRA `(.L_x_48) ;  /* 0x0000000000087947 */ /* 0x000fea0003800000 */
.L_x_45:
[----:B------:R-:W-:Y:S01]  /*3900*/  IMAD.MOV.U32 R10, RZ, RZ, R7 ;  /* 0x000000ffff0a7224 */ /* 0x000fe200078e0007 */
[----:B------:R-:W-:-:S07]  /*3910*/  CS2R R28, SRZ ;  /* 0x00000000001c7805 */ /* 0x000fce000001ff00 */
.L_x_48:
[----:B------:R-:W-:Y:S05]  /*3920*/  BSYNC B3 ;  /* 0x0000000000037941 */ /* 0x000fea0003800000 */
.L_x_44:
[----:B------:R-:W-:Y:S01]  /*3930*/  LOP3.LUT P6, R40, R40, 0x3f, RZ, 0xc0, !PT ;  /* 0x0000003f28287812 */ /* 0x000fe200078cc0ff */
[----:B------:R-:W-:Y:S02]  /*3940*/  IMAD.IADD R7, R6, 0x1, R10 ;  /* 0x0000000106077824 */ /* 0x000fe400078e020a */
[----:B------:R-:W-:Y:S02]  /*3950*/  VIADD R10, R8, 0x10 ;  /* 0x00000010080a7836 */ /* 0x000fe40000000000 */
[----:B------:R-:W-:-:S05]  /*3960*/  IMAD R35, R7, 0x8, R8 ;  /* 0x0000000807237824 */ /* 0x000fca00078e0208 */
[----:B------:R0:W-:Y:S04]  /*3970*/  STL.64 [R35+-0x78], R28 ;  /* 0xffff881c23007387 */ /* 0x0001e80000100a00 */
[----:B------:R-:W2:Y:S04]  /*3980*/  LDL.64 R6, [R8+0x10] ;  /* 0x0000100008067983 */ /* 0x000ea80000100a00 */
[----:B------:R-:W3:Y:S04]  /*3990*/  @P6 LDL.64 R10, [R10+-0x8] ;  /* 0xfffff8000a0a6983 */ /* 0x000ee80000100a00 */
[----:B------:R-:W4:Y:S01]  /*39a0*/  LDL.64 R8, [R8+0x18] ;  /* 0x0000180008087983 */ /* 0x000f220000100a00 */
[----:B------:R-:W-:-:S02]  /*39b0*/  @P6 IADD3 R12, -R40, 0x40, RZ ;  /* 0x00000040280c6810 */ /* 0x000fc40007ffe1ff */
[----:B------:R-:W-:Y:S02]  /*39c0*/  LOP3.LUT R0, R0, 0x80000000, RZ, 0xc0, !PT ;  /* 0x8000000000007812 */ /* 0x000fe400078ec0ff */
[----:B-1----:R-:W-:Y:S02]  /*39d0*/  R2UR UR4, R44 ;  /* 0x000000002c0472ca */ /* 0x002fe400000e0000 */
[----:B------:R-:W-:Y:S01]  /*39e0*/  R2UR UR5, R45 ;  /* 0x000000002d0572ca */ /* 0x000fe200000e0000 */
[----:B------:R-:W-:Y:S01]  /*39f0*/  BSSY B3, `(.L_x_49) ;  /* 0x0000027000037945 */ /* 0x000fe20003800000 */
[-C--:B--2---:R-:W-:Y:S02]  /*3a00*/  @P6 SHF.R.U64 R26, R6, R12.reuse, R7 ;  /* 0x0000000c061a6219 */ /* 0x084fe40000001207 */
[-CC-:B---3--:R-:W-:Y:S02]  /*3a10*/  @P6 SHF.R.U64 R10, R10, R12.reuse, R11.reuse ;  /* 0x0000000c0a0a6219 */ /* 0x188fe4000000120b */
[----:B------:R-:W-:-:S02]  /*3a20*/  @P6 SHF.R.U32.HI R11, RZ, R12, R11 ;  /* 0x0000000cff0b6219 */ /* 0x000fc4000001160b */
[CC--:B----4-:R-:W-:Y:S02]  /*3a30*/  @P6 SHF.L.U32 R13, R8.reuse, R40.reuse, RZ ;  /* 0x00000028080d6219 */ /* 0x0d0fe400000006ff */
[----:B------:R-:W-:Y:S02]  /*3a40*/  @P6 SHF.L.U64.HI R27, R8, R40, R9 ;  /* 0x00000028081b6219 */ /* 0x000fe40000010209 */
[--C-:B------:R-:W-:Y:S02]  /*3a50*/  @P6 SHF.R.U32.HI R12, RZ, R12, R7.reuse ;  /* 0x0000000cff0c6219 */ /* 0x100fe40000011607 */
[----:B------:R-:W-:Y:S02]  /*3a60*/  @P6 LOP3.LUT R8, R13, R26, RZ, 0xfc, !PT ;  /* 0x0000001a0d086212 */ /* 0x000fe400078efcff */
[CC--:B------:R-:W-:Y:S02]  /*3a70*/  @P6 SHF.L.U32 R13, R6.reuse, R40.reuse, RZ ;  /* 0x00000028060d6219 */ /* 0x0c0fe400000006ff */
[----:B------:R-:W-:-:S02]  /*3a80*/  @P6 SHF.L.U64.HI R40, R6, R40, R7 ;  /* 0x0000002806286219 */ /* 0x000fc40000010207 */
[----:B------:R-:W-:Y:S02]  /*3a90*/  @P6 LOP3.LUT R9, R27, R12, RZ, 0xfc, !PT ;  /* 0x0000000c1b096212 */ /* 0x000fe400078efcff */
[----:B------:R-:W-:Y:S02]  /*3aa0*/  @P6 LOP3.LUT R6, R10, R13, RZ, 0xfc, !PT ;  /* 0x0000000d0a066212 */ /* 0x000fe400078efcff */
[----:B------:R-:W-:Y:S02]  /*3ab0*/  @P6 LOP3.LUT R7, R11, R40, RZ, 0xfc, !PT ;  /* 0x000000280b076212 */ /* 0x000fe400078efcff */
[----:B------:R-:W-:Y:S02]  /*3ac0*/  ISETP.NE.AND P6, PT, R0, RZ, PT ;  /* 0x000000ff0000720c */ /* 0x000fe40003fc5270 */
[----:B------:R-:W-:Y:S01]  /*3ad0*/  SHF.R.U32.HI R10, RZ, 0x1d, R9 ;  /* 0x0000001dff0a7819 */ /* 0x000fe20000011609 */
[----:B------:R-:W-:Y:S01]  /*3ae0*/  IMAD.SHL.U32 R12, R8, 0x4, RZ ;  /* 0x00000004080c7824 */ /* 0x000fe200078e00ff */
[----:B------:R-:W-:-:S02]  /*3af0*/  SHF.R.U32.HI R11, RZ, 0x1e, R7 ;  /* 0x0000001eff0b7819 */ /* 0x000fc40000011607 */
[----:B------:R-:W-:Y:S02]  /*3b00*/  LOP3.LUT R10, R10, 0x1, RZ, 0xc0, !PT ;  /* 0x000000010a0a7812 */ /* 0x000fe400078ec0ff */
[----:B------:R-:W-:Y:S02]  /*3b10*/  LOP3.LUT R12, R12, R11, RZ, 0xfc, !PT ;  /* 0x0000000b0c0c7212 */ /* 0x000fe400078efcff */
[----:B------:R-:W-:Y:S02]  /*3b20*/  LEA.HI R13, R9, R10, RZ, 0x2 ;  /* 0x0000000a090d7211 */ /* 0x000fe400078f10ff */
[----:B------:R-:W-:-:S03]  /*3b30*/  SHF.L.U64.HI R8, R8, 0x2, R9 ;  /* 0x0000000208087819 */ /* 0x000fc60000010209 */
[----:B------:R-:W-:Y:S01]  /*3b40*/  @P6 IMAD.MOV R13, RZ, RZ, -R13 ;  /* 0x000000ffff0d6224 */ /* 0x000fe200078e0a0d */
[----:B------:R-:W-:-:S04]  /*3b50*/  ISETP.GT.U32.AND P6, PT, R12, -0x1, PT ;  /* 0xffffffff0c00780c */ /* 0x000fc80003fc4070 */
[----:B------:R-:W-:Y:S01]  /*3b60*/  ISETP.GT.AND.EX P6, PT, R8, -0x1, PT, P6 ;  /* 0xffffffff0800780c */ /* 0x000fe20003fc4360 */
[----:B------:R-:W-:Y:S02]  /*3b70*/  IMAD.MOV.U32 R10, RZ, RZ, R31 ;  /* 0x000000ffff0a7224 */ /* 0x000fe400078e001f */
[----:B------:R-:W-:Y:S01]  /*3b80*/  IMAD.MOV.U32 R11, RZ, RZ, R5 ;  /* 0x000000ffff0b7224 */ /* 0x000fe200078e0005 */
[C---:B------:R-:W-:Y:S01]  /*3b90*/  SHF.L.U64.HI R7, R6.reuse, 0x2, R7 ;  /* 0x0000000206077819 */ /* 0x040fe20000010207 */
[----:B------:R-:W-:-:S03]  /*3ba0*/  IMAD.SHL.U32 R6, R6, 0x4, RZ ;  /* 0x0000000406067824 */ /* 0x000fc600078e00ff */
[----:B------:R0:W-:Y:S05]  /*3bb0*/  ST.E desc[UR4][R10.64], R13 ;  /* 0x0000000d0a007985 */ /* 0x0001ea000c101904 */
[----:B------:R-:W-:Y:S05]  /*3bc0*/  @P6 BRA `(.L_x_50) ;  /* 0x0000000000246947 */ /* 0x000fea0003800000 */
[----:B------:R-:W-:Y:S01]  /*3bd0*/  IADD3 RZ, P6, RZ, -R6, RZ ;  /* 0x80000006ffff7210 */ /* 0x000fe20007fde0ff */
[----:B------:R-:W-:Y:S01]  /*3be0*/  IMAD.MOV R6, RZ, RZ, -R6 ;  /* 0x000000ffff067224 */ /* 0x000fe200078e0a06 */
[----:B------:R-:W-:Y:S02]  /*3bf0*/  LOP3.LUT R7, RZ, R7, RZ, 0x33, !PT ;  /* 0x00000007ff077212 */ /* 0x000fe400078e33ff */
[----:B------:R-:W-:Y:S02]  /*3c00*/  LOP3.LUT R12, RZ, R12, RZ, 0x33, !PT ;  /* 0x0000000cff0c7212 */ /* 0x000fe400078e33ff */
[----:B------:R-:W-:Y:S02]  /*3c10*/  IADD3.X R7, P6, RZ, R7, RZ, P6, !PT ;  /* 0x00000007ff077210 */ /* 0x000fe400037de4ff */
[----:B------:R-:W-:Y:S02]  /*3c20*/  LOP3.LUT R8, RZ, R8, RZ, 0x33, !PT ;  /* 0x00000008ff087212 */ /* 0x000fe400078e33ff */
[----:B------:R-:W-:-:S02]  /*3c30*/  IADD3.X R12, P6, RZ, R12, RZ, P6, !PT ;  /* 0x0000000cff0c7210 */ /* 0x000fc400037de4ff */
[----:B------:R-:W-:-:S03]  /*3c40*/  LOP3.LUT R0, R0, 0x80000000, RZ, 0x3c, !PT ;  /* 0x8000000000007812 */ /* 0x000fc600078e3cff */
[----:B------:R-:W-:-:S08]  /*3c50*/  IMAD.X R8, RZ, RZ, R8, P6 ;  /* 0x000000ffff087224 */ /* 0x000fd000030e0608 */
.L_x_50:
[----:B------:R-:W-:Y:S05]  /*3c60*/  BSYNC B3 ;  /* 0x0000000000037941 */ /* 0x000fea0003800000 */
.L_x_49:
[----:B------:R-:W-:Y:S02]  /*3c70*/  ISETP.NE.U32.AND P6, PT, R8, RZ, PT ;  /* 0x000000ff0800720c */ /* 0x000fe40003fc5070 */
[----:B------:R-:W-:Y:S02]  /*3c80*/  P2R R9, PR, RZ, 0x1 ;  /* 0x00000001ff097803 */ /* 0x000fe40000000000 */
[----:B0-----:R-:W-:-:S06]  /*3c90*/  SEL R11, R12, R8, !P6 ;  /* 0x000000080c0b7207 */ /* 0x001fcc0007000000 */
[----:B------:R-:W0:Y:S02]  /*3ca0*/  FLO.U32 R11, R11 ;  /* 0x0000000b000b7300 */ /* 0x000e2400000e0000 */
[----:B0-----:R-:W-:Y:S02]  /*3cb0*/  IADD3 R10, -R11, 0x1f, RZ ;  /* 0x0000001f0b0a7810 */ /* 0x001fe40007ffe1ff */
[----:B------:R-:W-:Y:S01]  /*3cc0*/  IADD3 R5, -R11, 0x3f, RZ ;  /* 0x0000003f0b057810 */ /* 0x000fe20007ffe1ff */
[----:B------:R-:W-:Y:S02]  /*3cd0*/  IMAD.MOV.U32 R11, RZ, RZ, RZ ;  /* 0x000000ffff0b7224 */ /* 0x000fe400078e00ff */
[----:B------:R-:W-:-:S05]  /*3ce0*/  @P6 IMAD.MOV R5, RZ, RZ, R10 ;  /* 0x000000ffff056224 */ /* 0x000fca00078e020a */
[----:B------:R-:W-:-:S13]  /*3cf0*/  ISETP.NE.AND P6, PT, R5, RZ, PT ;  /* 0x000000ff0500720c */ /* 0x000fda0003fc5270 */
[----:B------:R-:W-:Y:S02]  /*3d00*/  @P6 IADD3 R26, -R5, 0x40, RZ ;  /* 0x00000040051a6810 */ /* 0x000fe40007ffe1ff */
[-C--:B------:R-:W-:Y:S02]  /*3d10*/  @P6 SHF.L.U32 R13, R12, R5.reuse, RZ ;  /* 0x000000050c0d6219 */ /* 0x080fe400000006ff */
[-CC-:B------:R-:W-:Y:S02]  /*3d20*/  @P6 SHF.R.U64 R6, R6, R26.reuse, R7.reuse ;  /* 0x0000001a06066219 */ /* 0x180fe40000001207 */
[----:B------:R-:W-:Y:S02]  /*3d30*/  @P6 SHF.L.U64.HI R10, R12, R5, R8 ;  /* 0x000000050c0a6219 */ /* 0x000fe40000010208 */
[----:B------:R-:W-:Y:S02]  /*3d40*/  @P6 LOP3.LUT R12, R6, R13, RZ, 0xfc, !PT ;  /* 0x0000000d060c6212 */ /* 0x000fe400078efcff */
[----:B------:R-:W-:-:S03]  /*3d50*/  @P6 SHF.R.U32.HI R13, RZ, R26, R7 ;  /* 0x0000001aff0d6219 */ /* 0x000fc60000011607 */
[----:B------:R-:W-:Y:S01]  /*3d60*/  IMAD.WIDE.U32 R6, R12, 0x2168c235, RZ ;  /* 0x2168c2350c067825 */ /* 0x000fe200078e00ff */
[----:B------:R-:W-:-:S03]  /*3d70*/  @P6 LOP3.LUT R8, R13, R10, RZ, 0xfc, !PT ;  /* 0x0000000a0d086212 */ /* 0x000fc600078efcff */
[----:B------:R-:W-:Y:S02]  /*3d80*/  IMAD.MOV.U32 R10, RZ, RZ, R7 ;  /* 0x000000ffff0a7224 */ /* 0x000fe400078e0007 */
[----:B------:R-:W-:-:S04]  /*3d90*/  IMAD.HI.U32 R7, R8, -0x36f0255e, RZ ;  /* 0xc90fdaa208077827 */ /* 0x000fc800078e00ff */
[----:B------:R-:W-:-:S04]  /*3da0*/  IMAD.WIDE.U32 R10, R12, -0x36f0255e, R10 ;  /* 0xc90fdaa20c0a7825 */ /* 0x000fc800078e000a */
[C---:B------:R-:W-:Y:S02]  /*3db0*/  IMAD R13, R8.reuse, -0x36f0255e, RZ ;  /* 0xc90fdaa2080d7824 */ /* 0x040fe400078e02ff */
[----:B------:R-:W-:-:S04]  /*3dc0*/  IMAD.WIDE.U32 R10, P6, R8, 0x2168c235, R10 ;  /* 0x2168c235080a7825 */ /* 0x000fc800078c000a */
[----:B------:R-:W-:Y:S01]  /*3dd0*/  IMAD.X R7, RZ, RZ, R7, P6 ;  /* 0x000000ffff077224 */ /* 0x000fe200030e0607 */
[----:B------:R-:W-:-:S05]  /*3de0*/  IADD3 R8, P6, R13, R11, RZ ;  /* 0x0000000b0d087210 */ /* 0x000fca0007fde0ff */
[----:B------:R-:W-:Y:S01]  /*3df0*/  IMAD.X R7, RZ, RZ, R7, P6 ;  /* 0x000000ffff077224 */ /* 0x000fe200030e0607 */
[----:B------:R-:W-:-:S04]  /*3e00*/  ISETP.GE.U32.AND P6, PT, R8, 0x1, PT ;  /* 0x000000010800780c */ /* 0x000fc80003fc6070 */
[----:B------:R-:W-:-:S13]  /*3e10*/  ISETP.GE.AND.EX P6, PT, R7, RZ, PT, P6 ;  /* 0x000000ff0700720c */ /* 0x000fda0003fc6360 */
[----:B------:R-:W-:Y:S01]  /*3e20*/  @P6 IADD3 RZ, P0, R6, R6, RZ ;  /* 0x0000000606ff6210 */ /* 0x000fe20007f1e0ff */
[----:B------:R-:W-:Y:S02]  /*3e30*/  IMAD.MOV.U32 R6, RZ, RZ, R8 ;  /* 0x000000ffff067224 */ /* 0x000fe400078e0008 */
[----:B------:R-:W-:Y:S01]  /*3e40*/  @P6 VIADD R5, R5, 0x1 ;  /* 0x0000000105056836 */ /* 0x000fe20000000000 */
[----:B------:R-:W-:-:S04]  /*3e50*/  @P6 IADD3.X RZ, P0, R10, R10, RZ, P0, !PT ;  /* 0x0000000a0aff6210 */ /* 0x000fc8000071e4ff */
[----:B------:R-:W-:Y:S02]  /*3e60*/  @P6 IADD3.X R8, P0, R6, R6, RZ, P0, !PT ;  /* 0x0000000606086210 */ /* 0x000fe4000071e4ff */
[----:B------:R-:W-:-:S03]  /*3e70*/  IADD3 R5, -R5, 0x3fe, RZ ;  /* 0x000003fe05057810 */ /* 0x000fc60007ffe1ff */
[----:B------:R-:W-:Y:S02]  /*3e80*/  @P6 IMAD.MOV.U32 R6, RZ, RZ, R8 ;  /* 0x000000ffff066224 */ /* 0x000fe400078e0008 */
[----:B------:R-:W-:-:S03]  /*3e90*/  @P6 IMAD.X R11, R7, 0x1, R7, P0 ;  /* 0x00000001070b6824 */ /* 0x000fc600000e0607 */
[----:B------:R-:W-:Y:S01]  /*3ea0*/  IADD3 R12, P0, R6, 0x1, RZ ;  /* 0x00000001060c7810 */ /* 0x000fe20007f1e0ff */
[----:B------:R-:W-:-:S04]  /*3eb0*/  @P6 IMAD.MOV.U32 R7, RZ, RZ, R11 ;  /* 0x000000ffff076224 */ /* 0x000fc800078e000b */
[----:B------:R-:W-:Y:S01]  /*3ec0*/  IMAD.X R7, RZ, RZ, R7, P0 ;  /* 0x000000ffff077224 */ /* 0x000fe200000e0607 */
[----:B------:R-:W-:-:S04]  /*3ed0*/  ISETP.NE.AND P0, PT, R9, RZ, PT ;  /* 0x000000ff0900720c */ /* 0x000fc80003f05270 */
[----:B------:R-:W-:-:S04]  /*3ee0*/  SHF.R.U64 R12, R12, 0xa, R7 ;  /* 0x0000000a0c0c7819 */ /* 0x000fc80000001207 */
[----:B------:R-:W-:-:S04]  /*3ef0*/  IADD3 R12, P6, R12, 0x1, RZ ;  /* 0x000000010c0c7810 */ /* 0x000fc80007fde0ff */
[----:B------:R-:W-:-:S04]  /*3f00*/  LEA.HI.X R7, R7, RZ, RZ, 0x16, P6 ;  /* 0x000000ff07077211 */ /* 0x000fc800030fb4ff */
[--C-:B------:R-:W-:Y:S02]  /*3f10*/  SHF.R.U64 R12, R12, 0x1, R7.reuse ;  /* 0x000000010c0c7819 */ /* 0x100fe40000001207 */
[----:B------:R-:W-:Y:S02]  /*3f20*/  SHF.R.U32.HI R6, RZ, 0x1, R7 ;  /* 0x00000001ff067819 */ /* 0x000fe40000011607 */
[----:B------:R-:W-:-:S05]  /*3f30*/  IADD3 R12, P6, RZ, R12, RZ ;  /* 0x0000000cff0c7210 */ /* 0x000fca0007fde0ff */
[----:B------:R-:W-:-:S05]  /*3f40*/  IMAD.U32.X R5, R5, 0x100000, R6, P6 ;  /* 0x0010000005057824 */ /* 0x000fca00030e0406 */
[----:B------:R-:W-:-:S07]  /*3f50*/  LOP3.LUT R0, R5, R0, RZ, 0xfc, !PT ;  /* 0x0000000005007212 */ /* 0x000fce00078efcff */
.L_x_43:
[----:B------:R-:W-:Y:S02]  /*3f60*/  IMAD.MOV.U32 R5, RZ, RZ, 0x0 ;  /* 0x00000000ff057424 */ /* 0x000fe400078e00ff */
[----:B------:R-:W-:Y:S02]  /*3f70*/  IMAD.MOV.U32 R13, RZ, RZ, R0 ;  /* 0x000000ffff0d7224 */ /* 0x000fe400078e0000 */
[----:B------:R-:W-:Y:S05]  /*3f80*/  RET.REL.NODEC R4 `(triton_) ;  /* 0xffffffc0041c7950 */ /* 0x000fea0003c3ffff */
.L_x_51:
[----:B------:R-:W-:-:S00]  /*3f90*/  BRA `(.L_x_51) ;  /* 0xfffffffc00fc7947 */ /* 0x000fc0000383ffff */
[----:B------:R-:W-:-:S00]  /*3fa0*/  NOP ;  /* 0x0000000000007918 */ /* 0x000fc00000000000 */
        /* <DEDUP_REMOVED lines=13> */
.L_x_54:


//--------------------- .nv.global.init           --------------------------
	.section	.nv.global.init,"aw",@progbits
	.align	8
.nv.global.init:
	.type		__cudart_sin_cos_coeffs,@object
	.size		__cudart_sin_cos_coeffs,(__cudart_i2opi_d - __cudart_sin_cos_coeffs)
__cudart_sin_cos_coeffs:
        /* <DEDUP_REMOVED lines=8> */
	.type		__cudart_i2opi_d,@object
	.size		__cudart_i2opi_d,(_$_str - __cudart_i2opi_d)
__cudart_i2opi_d:
        /* <DEDUP_REMOVED lines=9> */
	.type		_$_str,@object
	.size		_$_str,(_$_str_$_1 - _$_str)
_$_str:
        /*0110*/ 	.byte	0x5f, 0x5f, 0x43, 0x55, 0x44, 0x41, 0x5f, 0x46, 0x54, 0x5a, 0x00
	.type		_$_str_$_1,@object
	.size		_$_str_$_1,(.L_1 - _$_str_$_1)
_$_str_$_1:
        /*011b*/ 	.byte	0x5f, 0x5f, 0x43, 0x55, 0x44, 0x41, 0x5f, 0x41, 0x52, 0x43, 0x48, 0x00
.L_1:


//--------------------- .nv.constant0.triton_     --------------------------
	.section	.nv.constant0.triton_,"a",@progbits
	.sectionflags	@""
	.align	4
.nv.constant0.triton_:
	.zero		572
